//
// Generated by NVIDIA NVVM Compiler
//
// Compiler Build ID: CL-36424714
// Cuda compilation tools, release 13.0, V13.0.88
// Based on NVVM 20.0.0
//

.version 9.0
.target sm_100
.address_size 64

	// .globl	_Z20initializeFlagsToIntPiii

.visible .entry _Z20initializeFlagsToIntPiii(
	.param .u64 .ptr .align 1 _Z20initializeFlagsToIntPiii_param_0,
	.param .u32 _Z20initializeFlagsToIntPiii_param_1,
	.param .u32 _Z20initializeFlagsToIntPiii_param_2
)
{
	.reg .pred 	%p<2>;
	.reg .b32 	%r<7>;
	.reg .b64 	%rd<5>;

	ld.param.u64 	%rd1, [_Z20initializeFlagsToIntPiii_param_0];
	ld.param.u32 	%r3, [_Z20initializeFlagsToIntPiii_param_1];
	ld.param.u32 	%r2, [_Z20initializeFlagsToIntPiii_param_2];
	mov.u32 	%r4, %ctaid.x;
	mov.u32 	%r5, %ntid.x;
	mov.u32 	%r6, %tid.x;
	mad.lo.s32 	%r1, %r4, %r5, %r6;
	setp.ge.s32 	%p1, %r1, %r3;
	@%p1 bra 	$L__BB0_2;
	cvta.to.global.u64 	%rd2, %rd1;
	mul.wide.s32 	%rd3, %r1, 4;
	add.s64 	%rd4, %rd2, %rd3;
	st.global.u32 	[%rd4], %r2;
$L__BB0_2:
	ret;

}
	// .globl	_Z22initializeFlagsToFloatPfif
.visible .entry _Z22initializeFlagsToFloatPfif(
	.param .u64 .ptr .align 1 _Z22initializeFlagsToFloatPfif_param_0,
	.param .u32 _Z22initializeFlagsToFloatPfif_param_1,
	.param .f32 _Z22initializeFlagsToFloatPfif_param_2
)
{
	.reg .pred 	%p<2>;
	.reg .b32 	%r<6>;
	.reg .b32 	%f<2>;
	.reg .b64 	%rd<5>;

	ld.param.u64 	%rd1, [_Z22initializeFlagsToFloatPfif_param_0];
	ld.param.u32 	%r2, [_Z22initializeFlagsToFloatPfif_param_1];
	ld.param.f32 	%f1, [_Z22initializeFlagsToFloatPfif_param_2];
	mov.u32 	%r3, %ctaid.x;
	mov.u32 	%r4, %ntid.x;
	mov.u32 	%r5, %tid.x;
	mad.lo.s32 	%r1, %r3, %r4, %r5;
	setp.ge.s32 	%p1, %r1, %r2;
	@%p1 bra 	$L__BB1_2;
	cvta.to.global.u64 	%rd2, %rd1;
	mul.wide.s32 	%rd3, %r1, 4;
	add.s64 	%rd4, %rd2, %rd3;
	st.global.f32 	[%rd4], %f1;
$L__BB1_2:
	ret;

}
	// .globl	_Z16checkRangeKernel14RaymarchParamsfff
.visible .entry _Z16checkRangeKernel14RaymarchParamsfff(
	.param .align 16 .b8 _Z16checkRangeKernel14RaymarchParamsfff_param_0[176],
	.param .f32 _Z16checkRangeKernel14RaymarchParamsfff_param_1,
	.param .f32 _Z16checkRangeKernel14RaymarchParamsfff_param_2,
	.param .f32 _Z16checkRangeKernel14RaymarchParamsfff_param_3
)
{
	.reg .pred 	%p<9>;
	.reg .b32 	%r<23>;
	.reg .b32 	%f<19>;
	.reg .b64 	%rd<35>;

	mov.b64 	%rd18, _Z16checkRangeKernel14RaymarchParamsfff_param_0;
	ld.param.f32 	%f6, [_Z16checkRangeKernel14RaymarchParamsfff_param_1];
	ld.param.f32 	%f7, [_Z16checkRangeKernel14RaymarchParamsfff_param_2];
	ld.param.f32 	%f8, [_Z16checkRangeKernel14RaymarchParamsfff_param_3];
	mov.u64 	%rd1, %rd18;
	mov.u32 	%r1, %ctaid.x;
	ld.param.u32 	%r4, [_Z16checkRangeKernel14RaymarchParamsfff_param_0+48];
	setp.ge.s32 	%p1, %r1, %r4;
	@%p1 bra 	$L__BB2_10;
	mov.u32 	%r5, %tid.x;
	ld.param.v2.u32 	{%r6, %r7}, [%rd1+24];
	mul.wide.s32 	%rd19, %r7, %r6;
	ld.param.s32 	%rd20, [%rd1+32];
	mul.lo.s64 	%rd2, %rd19, %rd20;
	cvt.u64.u32 	%rd3, %r1;
	cvt.u64.u32 	%rd32, %r5;
	setp.le.s64 	%p2, %rd2, %rd32;
	@%p2 bra 	$L__BB2_10;
	ld.param.u64 	%rd21, [%rd1+160];
	cvta.to.global.u64 	%rd22, %rd21;
	shl.b64 	%rd23, %rd3, 2;
	add.s64 	%rd24, %rd22, %rd23;
	ld.global.u32 	%r8, [%rd24];
	setp.eq.s32 	%p3, %r8, 1;
	ld.param.v2.u32 	{%r2, %r3}, [%rd1+8];
	mul.lo.s32 	%r9, %r3, %r2;
	cvt.s64.s32 	%rd5, %r9;
	add.f32 	%f1, %f6, %f8;
	sub.f32 	%f2, %f7, %f8;
	@%p3 bra 	$L__BB2_10;
	ld.param.u32 	%r10, [%rd1+16];
	ld.param.u64 	%rd6, [%rd1];
	mul.lo.s64 	%rd7, %rd2, %rd3;
	mov.u32 	%r11, %ntid.x;
	cvt.u64.u32 	%rd8, %r11;
	cvt.rn.f32.s32 	%f3, %r10;
	cvt.rn.f32.s32 	%f4, %r3;
	cvt.rn.f32.s32 	%f5, %r2;
	cvt.u32.u64 	%r12, %rd5;
	bra.uni 	$L__BB2_5;
$L__BB2_4:
	setp.ge.s64 	%p8, %rd32, %rd2;
	@%p8 bra 	$L__BB2_10;
$L__BB2_5:
	add.s64 	%rd10, %rd32, %rd7;
	or.b64  	%rd25, %rd10, %rd5;
	and.b64  	%rd26, %rd25, -4294967296;
	setp.ne.s64 	%p4, %rd26, 0;
	@%p4 bra 	$L__BB2_7;
	cvt.u32.u64 	%r13, %rd10;
	div.u32 	%r14, %r13, %r12;
	mul.lo.s32 	%r15, %r14, %r12;
	sub.s32 	%r16, %r13, %r15;
	cvt.u64.u32 	%rd33, %r14;
	cvt.u64.u32 	%rd34, %r16;
	bra.uni 	$L__BB2_8;
$L__BB2_7:
	div.s64 	%rd33, %rd10, %rd5;
	mul.lo.s64 	%rd27, %rd33, %rd5;
	sub.s64 	%rd34, %rd10, %rd27;
$L__BB2_8:
	cvt.u32.u64 	%r17, %rd33;
	cvt.u32.u64 	%r18, %rd34;
	div.s32 	%r19, %r18, %r2;
	mul.lo.s32 	%r20, %r19, %r2;
	sub.s32 	%r21, %r18, %r20;
	cvt.rn.f32.s32 	%f9, %r21;
	div.rn.f32 	%f10, %f9, %f5;
	cvt.rn.f32.s32 	%f11, %r19;
	div.rn.f32 	%f12, %f11, %f4;
	cvt.rn.f32.s32 	%f13, %r17;
	div.rn.f32 	%f14, %f13, %f3;
	tex.3d.v4.f32.f32 	{%f15, %f16, %f17, %f18}, [%rd6, {%f10, %f12, %f14, %f14}];
	setp.leu.f32 	%p5, %f15, %f1;
	setp.geu.f32 	%p6, %f15, %f2;
	add.s64 	%rd32, %rd32, %rd8;
	or.pred  	%p7, %p5, %p6;
	@%p7 bra 	$L__BB2_4;
	ld.param.u64 	%rd28, [%rd1+160];
	cvta.to.global.u64 	%rd29, %rd28;
	shl.b64 	%rd30, %rd3, 2;
	add.s64 	%rd31, %rd29, %rd30;
	atom.global.exch.b32 	%r22, [%rd31], 1;
$L__BB2_10:
	ret;

}
	// .globl	_Z16logicalAndKernelPKiS0_Pii
.visible .entry _Z16logicalAndKernelPKiS0_Pii(
	.param .u64 .ptr .align 1 _Z16logicalAndKernelPKiS0_Pii_param_0,
	.param .u64 .ptr .align 1 _Z16logicalAndKernelPKiS0_Pii_param_1,
	.param .u64 .ptr .align 1 _Z16logicalAndKernelPKiS0_Pii_param_2,
	.param .u32 _Z16logicalAndKernelPKiS0_Pii_param_3
)
{
	.reg .pred 	%p<2>;
	.reg .b32 	%r<9>;
	.reg .b64 	%rd<11>;

	ld.param.u64 	%rd1, [_Z16logicalAndKernelPKiS0_Pii_param_0];
	ld.param.u64 	%rd2, [_Z16logicalAndKernelPKiS0_Pii_param_1];
	ld.param.u64 	%rd3, [_Z16logicalAndKernelPKiS0_Pii_param_2];
	ld.param.u32 	%r2, [_Z16logicalAndKernelPKiS0_Pii_param_3];
	mov.u32 	%r3, %ctaid.x;
	mov.u32 	%r4, %ntid.x;
	mov.u32 	%r5, %tid.x;
	mad.lo.s32 	%r1, %r3, %r4, %r5;
	setp.ge.s32 	%p1, %r1, %r2;
	@%p1 bra 	$L__BB3_2;
	cvta.to.global.u64 	%rd4, %rd1;
	cvta.to.global.u64 	%rd5, %rd2;
	cvta.to.global.u64 	%rd6, %rd3;
	mul.wide.s32 	%rd7, %r1, 4;
	add.s64 	%rd8, %rd4, %rd7;
	ld.global.u32 	%r6, [%rd8];
	add.s64 	%rd9, %rd5, %rd7;
	ld.global.u32 	%r7, [%rd9];
	and.b32  	%r8, %r7, %r6;
	add.s64 	%rd10, %rd6, %rd7;
	st.global.u32 	[%rd10], %r8;
$L__BB3_2:
	ret;

}
	// .globl	_Z24gatherPatchesFromTextureyPfPKiS1_iii
.visible .entry _Z24gatherPatchesFromTextureyPfPKiS1_iii(
	.param .u64 _Z24gatherPatchesFromTextureyPfPKiS1_iii_param_0,
	.param .u64 .ptr .align 1 _Z24gatherPatchesFromTextureyPfPKiS1_iii_param_1,
	.param .u64 .ptr .align 1 _Z24gatherPatchesFromTextureyPfPKiS1_iii_param_2,
	.param .u64 .ptr .align 1 _Z24gatherPatchesFromTextureyPfPKiS1_iii_param_3,
	.param .u32 _Z24gatherPatchesFromTextureyPfPKiS1_iii_param_4,
	.param .u32 _Z24gatherPatchesFromTextureyPfPKiS1_iii_param_5,
	.param .u32 _Z24gatherPatchesFromTextureyPfPKiS1_iii_param_6
)
{
	.reg .pred 	%p<20>;
	.reg .b32 	%r<104>;
	.reg .b32 	%f<52>;
	.reg .b64 	%rd<167>;

	ld.param.u64 	%rd91, [_Z24gatherPatchesFromTextureyPfPKiS1_iii_param_0];
	ld.param.u64 	%rd94, [_Z24gatherPatchesFromTextureyPfPKiS1_iii_param_1];
	ld.param.u64 	%rd92, [_Z24gatherPatchesFromTextureyPfPKiS1_iii_param_2];
	ld.param.u64 	%rd93, [_Z24gatherPatchesFromTextureyPfPKiS1_iii_param_3];
	ld.param.u32 	%r11, [_Z24gatherPatchesFromTextureyPfPKiS1_iii_param_4];
	ld.param.u32 	%r12, [_Z24gatherPatchesFromTextureyPfPKiS1_iii_param_5];
	ld.param.u32 	%r13, [_Z24gatherPatchesFromTextureyPfPKiS1_iii_param_6];
	cvta.to.global.u64 	%rd1, %rd94;
	mov.u32 	%r1, %ctaid.x;
	setp.ge.s32 	%p1, %r1, %r13;
	@%p1 bra 	$L__BB4_41;
	cvta.to.global.u64 	%rd95, %rd92;
	mul.wide.u32 	%rd96, %r1, 4;
	add.s64 	%rd97, %rd95, %rd96;
	ld.global.nc.u32 	%r14, [%rd97];
	setp.eq.s32 	%p2, %r14, 0;
	@%p2 bra 	$L__BB4_41;
	cvta.to.global.u64 	%rd98, %rd93;
	add.s64 	%rd100, %rd98, %rd96;
	ld.global.nc.u32 	%r2, [%rd100];
	cvt.s64.s32 	%rd2, %r11;
	mul.wide.s32 	%rd101, %r11, %r11;
	mul.lo.s64 	%rd3, %rd101, %rd2;
	mul.lo.s32 	%r15, %r12, %r12;
	div.u32 	%r16, %r1, %r15;
	mul.lo.s32 	%r17, %r16, %r15;
	sub.s32 	%r18, %r1, %r17;
	div.s32 	%r19, %r18, %r12;
	mul.lo.s32 	%r20, %r19, %r12;
	sub.s32 	%r21, %r18, %r20;
	mul.lo.s32 	%r3, %r21, %r11;
	mul.lo.s32 	%r4, %r19, %r11;
	mul.lo.s32 	%r5, %r16, %r11;
	mov.u32 	%r22, %tid.x;
	cvt.u64.u32 	%rd149, %r22;
	setp.le.s64 	%p3, %rd3, %rd149;
	@%p3 bra 	$L__BB4_41;
	mov.u32 	%r23, %ntid.x;
	mul.lo.s32 	%r24, %r11, %r11;
	cvt.u64.u32 	%rd5, %r24;
	mul.lo.s32 	%r25, %r12, %r11;
	cvt.rn.f32.s32 	%f1, %r25;
	cvt.u64.u32 	%rd6, %r23;
	add.s64 	%rd102, %rd149, %rd6;
	max.u64 	%rd103, %rd3, %rd102;
	setp.lt.u64 	%p4, %rd102, %rd3;
	selp.u64 	%rd7, 1, 0, %p4;
	add.s64 	%rd104, %rd102, %rd7;
	sub.s64 	%rd8, %rd103, %rd104;
	and.b64  	%rd105, %rd8, -4294967296;
	setp.ne.s64 	%p5, %rd105, 0;
	@%p5 bra 	$L__BB4_5;
	cvt.u32.u64 	%r26, %rd6;
	cvt.u32.u64 	%r27, %rd8;
	div.u32 	%r28, %r27, %r26;
	cvt.u64.u32 	%rd141, %r28;
	bra.uni 	$L__BB4_6;
$L__BB4_5:
	div.u64 	%rd141, %rd8, %rd6;
$L__BB4_6:
	add.s64 	%rd12, %rd141, %rd7;
	and.b64  	%rd106, %rd12, 3;
	setp.eq.s64 	%p6, %rd106, 3;
	@%p6 bra 	$L__BB4_15;
	cvt.s64.s32 	%rd107, %r2;
	mad.lo.s64 	%rd108, %rd3, %rd107, %rd149;
	shl.b64 	%rd109, %rd108, 2;
	add.s64 	%rd143, %rd1, %rd109;
	add.s64 	%rd110, %rd12, 1;
	and.b64  	%rd142, %rd110, 3;
	cvt.u32.u64 	%r29, %rd5;
	cvt.u32.u64 	%r34, %rd2;
$L__BB4_8:
	.pragma "nounroll";
	and.b64  	%rd111, %rd149, -4294967296;
	setp.ne.s64 	%p7, %rd111, 0;
	@%p7 bra 	$L__BB4_10;
	cvt.u32.u64 	%r30, %rd149;
	div.u32 	%r31, %r30, %r29;
	mul.lo.s32 	%r32, %r31, %r29;
	sub.s32 	%r33, %r30, %r32;
	cvt.u64.u32 	%rd145, %r31;
	cvt.u64.u32 	%rd146, %r33;
	bra.uni 	$L__BB4_11;
$L__BB4_10:
	div.u64 	%rd145, %rd149, %rd5;
	mul.lo.s64 	%rd112, %rd145, %rd5;
	sub.s64 	%rd146, %rd149, %rd112;
$L__BB4_11:
	cvt.u32.u64 	%r6, %rd145;
	or.b64  	%rd113, %rd146, %rd2;
	and.b64  	%rd114, %rd113, -4294967296;
	setp.ne.s64 	%p8, %rd114, 0;
	@%p8 bra 	$L__BB4_13;
	cvt.u32.u64 	%r35, %rd146;
	div.u32 	%r36, %r35, %r34;
	mul.lo.s32 	%r37, %r36, %r34;
	sub.s32 	%r38, %r35, %r37;
	cvt.u64.u32 	%rd147, %r36;
	cvt.u64.u32 	%rd148, %r38;
	bra.uni 	$L__BB4_14;
$L__BB4_13:
	div.s64 	%rd147, %rd146, %rd2;
	mul.lo.s64 	%rd115, %rd147, %rd2;
	sub.s64 	%rd148, %rd146, %rd115;
$L__BB4_14:
	cvt.u32.u64 	%r39, %rd147;
	cvt.u32.u64 	%r40, %rd148;
	add.s32 	%r41, %r3, %r40;
	cvt.rn.f32.s32 	%f2, %r41;
	div.rn.f32 	%f3, %f2, %f1;
	add.s32 	%r42, %r4, %r39;
	cvt.rn.f32.s32 	%f4, %r42;
	div.rn.f32 	%f5, %f4, %f1;
	add.s32 	%r43, %r5, %r6;
	cvt.rn.f32.s32 	%f6, %r43;
	div.rn.f32 	%f7, %f6, %f1;
	tex.3d.v4.f32.f32 	{%f8, %f9, %f10, %f11}, [%rd91, {%f3, %f5, %f7, %f7}];
	st.global.f32 	[%rd143], %f8;
	add.s64 	%rd149, %rd149, %rd6;
	shl.b64 	%rd116, %rd6, 2;
	add.s64 	%rd143, %rd143, %rd116;
	add.s64 	%rd142, %rd142, -1;
	setp.ne.s64 	%p9, %rd142, 0;
	@%p9 bra 	$L__BB4_8;
$L__BB4_15:
	setp.lt.u64 	%p10, %rd12, 3;
	@%p10 bra 	$L__BB4_41;
$L__BB4_16:
	and.b64  	%rd117, %rd149, -4294967296;
	setp.ne.s64 	%p11, %rd117, 0;
	@%p11 bra 	$L__BB4_18;
	cvt.u32.u64 	%r44, %rd5;
	cvt.u32.u64 	%r45, %rd149;
	div.u32 	%r46, %r45, %r44;
	mul.lo.s32 	%r47, %r46, %r44;
	sub.s32 	%r48, %r45, %r47;
	cvt.u64.u32 	%rd151, %r46;
	cvt.u64.u32 	%rd152, %r48;
	bra.uni 	$L__BB4_19;
$L__BB4_18:
	div.u64 	%rd151, %rd149, %rd5;
	mul.lo.s64 	%rd118, %rd151, %rd5;
	sub.s64 	%rd152, %rd149, %rd118;
$L__BB4_19:
	cvt.u32.u64 	%r7, %rd151;
	or.b64  	%rd119, %rd152, %rd2;
	and.b64  	%rd120, %rd119, -4294967296;
	setp.ne.s64 	%p12, %rd120, 0;
	@%p12 bra 	$L__BB4_21;
	cvt.u32.u64 	%r49, %rd2;
	cvt.u32.u64 	%r50, %rd152;
	div.u32 	%r51, %r50, %r49;
	mul.lo.s32 	%r52, %r51, %r49;
	sub.s32 	%r53, %r50, %r52;
	cvt.u64.u32 	%rd153, %r51;
	cvt.u64.u32 	%rd154, %r53;
	bra.uni 	$L__BB4_22;
$L__BB4_21:
	div.s64 	%rd153, %rd152, %rd2;
	mul.lo.s64 	%rd121, %rd153, %rd2;
	sub.s64 	%rd154, %rd152, %rd121;
$L__BB4_22:
	cvt.u32.u64 	%r54, %rd153;
	cvt.u32.u64 	%r55, %rd154;
	add.s32 	%r56, %r3, %r55;
	cvt.rn.f32.s32 	%f12, %r56;
	div.rn.f32 	%f13, %f12, %f1;
	add.s32 	%r57, %r4, %r54;
	cvt.rn.f32.s32 	%f14, %r57;
	div.rn.f32 	%f15, %f14, %f1;
	add.s32 	%r58, %r5, %r7;
	cvt.rn.f32.s32 	%f16, %r58;
	div.rn.f32 	%f17, %f16, %f1;
	tex.3d.v4.f32.f32 	{%f18, %f19, %f20, %f21}, [%rd91, {%f13, %f15, %f17, %f17}];
	cvt.s64.s32 	%rd122, %r2;
	mad.lo.s64 	%rd123, %rd3, %rd122, %rd149;
	shl.b64 	%rd124, %rd123, 2;
	add.s64 	%rd47, %rd1, %rd124;
	st.global.f32 	[%rd47], %f18;
	add.s64 	%rd48, %rd149, %rd6;
	and.b64  	%rd125, %rd48, -4294967296;
	setp.ne.s64 	%p13, %rd125, 0;
	@%p13 bra 	$L__BB4_24;
	cvt.u32.u64 	%r59, %rd5;
	cvt.u32.u64 	%r60, %rd48;
	div.u32 	%r61, %r60, %r59;
	mul.lo.s32 	%r62, %r61, %r59;
	sub.s32 	%r63, %r60, %r62;
	cvt.u64.u32 	%rd155, %r61;
	cvt.u64.u32 	%rd156, %r63;
	bra.uni 	$L__BB4_25;
$L__BB4_24:
	div.u64 	%rd155, %rd48, %rd5;
	mul.lo.s64 	%rd126, %rd155, %rd5;
	sub.s64 	%rd156, %rd48, %rd126;
$L__BB4_25:
	cvt.u32.u64 	%r8, %rd155;
	or.b64  	%rd127, %rd156, %rd2;
	and.b64  	%rd128, %rd127, -4294967296;
	setp.ne.s64 	%p14, %rd128, 0;
	@%p14 bra 	$L__BB4_27;
	cvt.u32.u64 	%r64, %rd2;
	cvt.u32.u64 	%r65, %rd156;
	div.u32 	%r66, %r65, %r64;
	mul.lo.s32 	%r67, %r66, %r64;
	sub.s32 	%r68, %r65, %r67;
	cvt.u64.u32 	%rd157, %r66;
	cvt.u64.u32 	%rd158, %r68;
	bra.uni 	$L__BB4_28;
$L__BB4_27:
	div.s64 	%rd157, %rd156, %rd2;
	mul.lo.s64 	%rd129, %rd157, %rd2;
	sub.s64 	%rd158, %rd156, %rd129;
$L__BB4_28:
	cvt.u32.u64 	%r69, %rd157;
	cvt.u32.u64 	%r70, %rd158;
	add.s32 	%r71, %r3, %r70;
	cvt.rn.f32.s32 	%f22, %r71;
	div.rn.f32 	%f23, %f22, %f1;
	add.s32 	%r72, %r4, %r69;
	cvt.rn.f32.s32 	%f24, %r72;
	div.rn.f32 	%f25, %f24, %f1;
	add.s32 	%r73, %r5, %r8;
	cvt.rn.f32.s32 	%f26, %r73;
	div.rn.f32 	%f27, %f26, %f1;
	tex.3d.v4.f32.f32 	{%f28, %f29, %f30, %f31}, [%rd91, {%f23, %f25, %f27, %f27}];
	shl.b64 	%rd61, %rd6, 2;
	add.s64 	%rd62, %rd47, %rd61;
	st.global.f32 	[%rd62], %f28;
	add.s64 	%rd63, %rd48, %rd6;
	and.b64  	%rd130, %rd63, -4294967296;
	setp.ne.s64 	%p15, %rd130, 0;
	@%p15 bra 	$L__BB4_30;
	cvt.u32.u64 	%r74, %rd5;
	cvt.u32.u64 	%r75, %rd63;
	div.u32 	%r76, %r75, %r74;
	mul.lo.s32 	%r77, %r76, %r74;
	sub.s32 	%r78, %r75, %r77;
	cvt.u64.u32 	%rd159, %r76;
	cvt.u64.u32 	%rd160, %r78;
	bra.uni 	$L__BB4_31;
$L__BB4_30:
	div.u64 	%rd159, %rd63, %rd5;
	mul.lo.s64 	%rd131, %rd159, %rd5;
	sub.s64 	%rd160, %rd63, %rd131;
$L__BB4_31:
	cvt.u32.u64 	%r9, %rd159;
	or.b64  	%rd132, %rd160, %rd2;
	and.b64  	%rd133, %rd132, -4294967296;
	setp.ne.s64 	%p16, %rd133, 0;
	@%p16 bra 	$L__BB4_33;
	cvt.u32.u64 	%r79, %rd2;
	cvt.u32.u64 	%r80, %rd160;
	div.u32 	%r81, %r80, %r79;
	mul.lo.s32 	%r82, %r81, %r79;
	sub.s32 	%r83, %r80, %r82;
	cvt.u64.u32 	%rd161, %r81;
	cvt.u64.u32 	%rd162, %r83;
	bra.uni 	$L__BB4_34;
$L__BB4_33:
	div.s64 	%rd161, %rd160, %rd2;
	mul.lo.s64 	%rd134, %rd161, %rd2;
	sub.s64 	%rd162, %rd160, %rd134;
$L__BB4_34:
	cvt.u32.u64 	%r84, %rd161;
	cvt.u32.u64 	%r85, %rd162;
	add.s32 	%r86, %r3, %r85;
	cvt.rn.f32.s32 	%f32, %r86;
	div.rn.f32 	%f33, %f32, %f1;
	add.s32 	%r87, %r4, %r84;
	cvt.rn.f32.s32 	%f34, %r87;
	div.rn.f32 	%f35, %f34, %f1;
	add.s32 	%r88, %r5, %r9;
	cvt.rn.f32.s32 	%f36, %r88;
	div.rn.f32 	%f37, %f36, %f1;
	tex.3d.v4.f32.f32 	{%f38, %f39, %f40, %f41}, [%rd91, {%f33, %f35, %f37, %f37}];
	add.s64 	%rd76, %rd62, %rd61;
	st.global.f32 	[%rd76], %f38;
	add.s64 	%rd77, %rd63, %rd6;
	and.b64  	%rd135, %rd77, -4294967296;
	setp.ne.s64 	%p17, %rd135, 0;
	@%p17 bra 	$L__BB4_36;
	cvt.u32.u64 	%r89, %rd5;
	cvt.u32.u64 	%r90, %rd77;
	div.u32 	%r91, %r90, %r89;
	mul.lo.s32 	%r92, %r91, %r89;
	sub.s32 	%r93, %r90, %r92;
	cvt.u64.u32 	%rd163, %r91;
	cvt.u64.u32 	%rd164, %r93;
	bra.uni 	$L__BB4_37;
$L__BB4_36:
	div.u64 	%rd163, %rd77, %rd5;
	mul.lo.s64 	%rd136, %rd163, %rd5;
	sub.s64 	%rd164, %rd77, %rd136;
$L__BB4_37:
	cvt.u32.u64 	%r10, %rd163;
	or.b64  	%rd137, %rd164, %rd2;
	and.b64  	%rd138, %rd137, -4294967296;
	setp.ne.s64 	%p18, %rd138, 0;
	@%p18 bra 	$L__BB4_39;
	cvt.u32.u64 	%r94, %rd2;
	cvt.u32.u64 	%r95, %rd164;
	div.u32 	%r96, %r95, %r94;
	mul.lo.s32 	%r97, %r96, %r94;
	sub.s32 	%r98, %r95, %r97;
	cvt.u64.u32 	%rd165, %r96;
	cvt.u64.u32 	%rd166, %r98;
	bra.uni 	$L__BB4_40;
$L__BB4_39:
	div.s64 	%rd165, %rd164, %rd2;
	mul.lo.s64 	%rd139, %rd165, %rd2;
	sub.s64 	%rd166, %rd164, %rd139;
$L__BB4_40:
	cvt.u32.u64 	%r99, %rd165;
	cvt.u32.u64 	%r100, %rd166;
	add.s32 	%r101, %r3, %r100;
	cvt.rn.f32.s32 	%f42, %r101;
	div.rn.f32 	%f43, %f42, %f1;
	add.s32 	%r102, %r4, %r99;
	cvt.rn.f32.s32 	%f44, %r102;
	div.rn.f32 	%f45, %f44, %f1;
	add.s32 	%r103, %r5, %r10;
	cvt.rn.f32.s32 	%f46, %r103;
	div.rn.f32 	%f47, %f46, %f1;
	tex.3d.v4.f32.f32 	{%f48, %f49, %f50, %f51}, [%rd91, {%f43, %f45, %f47, %f47}];
	add.s64 	%rd140, %rd76, %rd61;
	st.global.f32 	[%rd140], %f48;
	add.s64 	%rd149, %rd77, %rd6;
	setp.lt.s64 	%p19, %rd149, %rd3;
	@%p19 bra 	$L__BB4_16;
$L__BB4_41:
	ret;

}
	// .globl	_Z29scatterPatchesToSurfaceKernelPKfyyPKiS2_iii
.visible .entry _Z29scatterPatchesToSurfaceKernelPKfyyPKiS2_iii(
	.param .u64 .ptr .align 1 _Z29scatterPatchesToSurfaceKernelPKfyyPKiS2_iii_param_0,
	.param .u64 _Z29scatterPatchesToSurfaceKernelPKfyyPKiS2_iii_param_1,
	.param .u64 _Z29scatterPatchesToSurfaceKernelPKfyyPKiS2_iii_param_2,
	.param .u64 .ptr .align 1 _Z29scatterPatchesToSurfaceKernelPKfyyPKiS2_iii_param_3,
	.param .u64 .ptr .align 1 _Z29scatterPatchesToSurfaceKernelPKfyyPKiS2_iii_param_4,
	.param .u32 _Z29scatterPatchesToSurfaceKernelPKfyyPKiS2_iii_param_5,
	.param .u32 _Z29scatterPatchesToSurfaceKernelPKfyyPKiS2_iii_param_6,
	.param .u32 _Z29scatterPatchesToSurfaceKernelPKfyyPKiS2_iii_param_7
)
{
	.reg .pred 	%p<25>;
	.reg .b32 	%r<113>;
	.reg .b64 	%rd<179>;

	ld.param.u64 	%rd92, [_Z29scatterPatchesToSurfaceKernelPKfyyPKiS2_iii_param_0];
	ld.param.u64 	%rd89, [_Z29scatterPatchesToSurfaceKernelPKfyyPKiS2_iii_param_2];
	ld.param.u64 	%rd90, [_Z29scatterPatchesToSurfaceKernelPKfyyPKiS2_iii_param_3];
	ld.param.u64 	%rd91, [_Z29scatterPatchesToSurfaceKernelPKfyyPKiS2_iii_param_4];
	ld.param.u32 	%r21, [_Z29scatterPatchesToSurfaceKernelPKfyyPKiS2_iii_param_5];
	ld.param.u32 	%r22, [_Z29scatterPatchesToSurfaceKernelPKfyyPKiS2_iii_param_6];
	ld.param.u32 	%r23, [_Z29scatterPatchesToSurfaceKernelPKfyyPKiS2_iii_param_7];
	cvta.to.global.u64 	%rd1, %rd92;
	mov.u32 	%r1, %ctaid.x;
	setp.ge.s32 	%p1, %r1, %r23;
	@%p1 bra 	$L__BB5_53;
	cvta.to.global.u64 	%rd94, %rd90;
	cvt.s64.s32 	%rd2, %r21;
	mul.wide.s32 	%rd95, %r21, %r21;
	mul.lo.s64 	%rd3, %rd95, %rd2;
	mul.lo.s32 	%r24, %r22, %r22;
	div.u32 	%r25, %r1, %r24;
	mul.lo.s32 	%r26, %r25, %r24;
	sub.s32 	%r27, %r1, %r26;
	div.s32 	%r28, %r27, %r22;
	mul.lo.s32 	%r29, %r28, %r22;
	sub.s32 	%r30, %r27, %r29;
	mul.lo.s32 	%r2, %r30, %r21;
	mul.lo.s32 	%r3, %r28, %r21;
	mul.lo.s32 	%r4, %r25, %r21;
	mul.wide.u32 	%rd96, %r1, 4;
	add.s64 	%rd97, %rd94, %rd96;
	ld.global.nc.u32 	%r5, [%rd97];
	setp.ne.s32 	%p2, %r5, 1;
	mov.b64 	%rd152, -1;
	@%p2 bra 	$L__BB5_3;
	cvta.to.global.u64 	%rd98, %rd91;
	add.s64 	%rd100, %rd98, %rd96;
	ld.global.nc.u32 	%r31, [%rd100];
	cvt.s64.s32 	%rd101, %r31;
	mul.lo.s64 	%rd152, %rd3, %rd101;
$L__BB5_3:
	mov.u32 	%r32, %tid.x;
	cvt.u64.u32 	%rd161, %r32;
	setp.le.s64 	%p3, %rd3, %rd161;
	@%p3 bra 	$L__BB5_53;
	mul.lo.s32 	%r33, %r21, %r21;
	cvt.u64.u32 	%rd7, %r33;
	mov.u32 	%r34, %ntid.x;
	cvt.u64.u32 	%rd8, %r34;
	add.s64 	%rd102, %rd161, %rd8;
	mul.lo.s64 	%rd103, %rd2, %rd2;
	mul.lo.s64 	%rd104, %rd103, %rd2;
	max.u64 	%rd105, %rd104, %rd102;
	setp.lt.u64 	%p4, %rd102, %rd104;
	selp.u64 	%rd9, 1, 0, %p4;
	add.s64 	%rd106, %rd102, %rd9;
	sub.s64 	%rd10, %rd105, %rd106;
	and.b64  	%rd107, %rd10, -4294967296;
	setp.ne.s64 	%p5, %rd107, 0;
	@%p5 bra 	$L__BB5_6;
	cvt.u32.u64 	%r35, %rd8;
	cvt.u32.u64 	%r36, %rd10;
	div.u32 	%r37, %r36, %r35;
	cvt.u64.u32 	%rd153, %r37;
	bra.uni 	$L__BB5_7;
$L__BB5_6:
	div.u64 	%rd153, %rd10, %rd8;
$L__BB5_7:
	add.s64 	%rd14, %rd153, %rd9;
	and.b64  	%rd108, %rd14, 3;
	setp.eq.s64 	%p6, %rd108, 3;
	@%p6 bra 	$L__BB5_18;
	add.s64 	%rd109, %rd152, %rd161;
	shl.b64 	%rd110, %rd109, 2;
	add.s64 	%rd155, %rd1, %rd110;
	add.s64 	%rd111, %rd14, 1;
	and.b64  	%rd154, %rd111, 3;
	cvt.u32.u64 	%r38, %rd7;
	cvt.u32.u64 	%r43, %rd2;
$L__BB5_9:
	.pragma "nounroll";
	and.b64  	%rd112, %rd161, -4294967296;
	setp.ne.s64 	%p7, %rd112, 0;
	@%p7 bra 	$L__BB5_11;
	cvt.u32.u64 	%r39, %rd161;
	div.u32 	%r40, %r39, %r38;
	mul.lo.s32 	%r41, %r40, %r38;
	sub.s32 	%r42, %r39, %r41;
	cvt.u64.u32 	%rd157, %r40;
	cvt.u64.u32 	%rd158, %r42;
	bra.uni 	$L__BB5_12;
$L__BB5_11:
	div.u64 	%rd157, %rd161, %rd7;
	mul.lo.s64 	%rd113, %rd157, %rd7;
	sub.s64 	%rd158, %rd161, %rd113;
$L__BB5_12:
	cvt.u32.u64 	%r6, %rd157;
	or.b64  	%rd114, %rd158, %rd2;
	and.b64  	%rd115, %rd114, -4294967296;
	setp.ne.s64 	%p8, %rd115, 0;
	@%p8 bra 	$L__BB5_14;
	cvt.u32.u64 	%r44, %rd158;
	div.u32 	%r45, %r44, %r43;
	mul.lo.s32 	%r46, %r45, %r43;
	sub.s32 	%r47, %r44, %r46;
	cvt.u64.u32 	%rd159, %r45;
	cvt.u64.u32 	%rd160, %r47;
	bra.uni 	$L__BB5_15;
$L__BB5_14:
	div.s64 	%rd159, %rd158, %rd2;
	mul.lo.s64 	%rd116, %rd159, %rd2;
	sub.s64 	%rd160, %rd158, %rd116;
$L__BB5_15:
	setp.ne.s32 	%p9, %r5, 1;
	cvt.u32.u64 	%r7, %rd159;
	cvt.u32.u64 	%r8, %rd160;
	@%p9 bra 	$L__BB5_17;
	ld.global.nc.u32 	%r48, [%rd155];
	add.s32 	%r49, %r2, %r8;
	shl.b32 	%r50, %r49, 2;
	add.s32 	%r51, %r4, %r6;
	add.s32 	%r52, %r3, %r7;
	sust.b.3d.b32.trap 	[%rd89, {%r50, %r52, %r51, %r51}], {%r48};
$L__BB5_17:
	add.s64 	%rd161, %rd161, %rd8;
	shl.b64 	%rd117, %rd8, 2;
	add.s64 	%rd155, %rd155, %rd117;
	add.s64 	%rd154, %rd154, -1;
	setp.ne.s64 	%p10, %rd154, 0;
	@%p10 bra 	$L__BB5_9;
$L__BB5_18:
	setp.lt.u64 	%p11, %rd14, 3;
	@%p11 bra 	$L__BB5_53;
	cvt.u32.u64 	%r53, %rd7;
	cvt.u32.u64 	%r58, %rd2;
$L__BB5_20:
	and.b64  	%rd118, %rd161, -4294967296;
	setp.ne.s64 	%p12, %rd118, 0;
	@%p12 bra 	$L__BB5_22;
	cvt.u32.u64 	%r54, %rd161;
	div.u32 	%r55, %r54, %r53;
	mul.lo.s32 	%r56, %r55, %r53;
	sub.s32 	%r57, %r54, %r56;
	cvt.u64.u32 	%rd163, %r55;
	cvt.u64.u32 	%rd164, %r57;
	bra.uni 	$L__BB5_23;
$L__BB5_22:
	div.u64 	%rd163, %rd161, %rd7;
	mul.lo.s64 	%rd119, %rd163, %rd7;
	sub.s64 	%rd164, %rd161, %rd119;
$L__BB5_23:
	cvt.u32.u64 	%r9, %rd163;
	or.b64  	%rd120, %rd164, %rd2;
	and.b64  	%rd121, %rd120, -4294967296;
	setp.ne.s64 	%p13, %rd121, 0;
	@%p13 bra 	$L__BB5_25;
	cvt.u32.u64 	%r59, %rd164;
	div.u32 	%r60, %r59, %r58;
	mul.lo.s32 	%r61, %r60, %r58;
	sub.s32 	%r62, %r59, %r61;
	cvt.u64.u32 	%rd165, %r60;
	cvt.u64.u32 	%rd166, %r62;
	bra.uni 	$L__BB5_26;
$L__BB5_25:
	div.s64 	%rd165, %rd164, %rd2;
	mul.lo.s64 	%rd122, %rd165, %rd2;
	sub.s64 	%rd166, %rd164, %rd122;
$L__BB5_26:
	setp.ne.s32 	%p14, %r5, 1;
	cvt.u32.u64 	%r10, %rd165;
	cvt.u32.u64 	%r11, %rd166;
	@%p14 bra 	$L__BB5_28;
	add.s64 	%rd123, %rd161, %rd152;
	shl.b64 	%rd124, %rd123, 2;
	add.s64 	%rd125, %rd1, %rd124;
	ld.global.nc.u32 	%r63, [%rd125];
	add.s32 	%r64, %r2, %r11;
	shl.b32 	%r65, %r64, 2;
	add.s32 	%r66, %r4, %r9;
	add.s32 	%r67, %r3, %r10;
	sust.b.3d.b32.trap 	[%rd89, {%r65, %r67, %r66, %r66}], {%r63};
$L__BB5_28:
	add.s64 	%rd49, %rd161, %rd8;
	and.b64  	%rd126, %rd49, -4294967296;
	setp.ne.s64 	%p15, %rd126, 0;
	@%p15 bra 	$L__BB5_30;
	cvt.u32.u64 	%r69, %rd49;
	div.u32 	%r70, %r69, %r53;
	mul.lo.s32 	%r71, %r70, %r53;
	sub.s32 	%r72, %r69, %r71;
	cvt.u64.u32 	%rd167, %r70;
	cvt.u64.u32 	%rd168, %r72;
	bra.uni 	$L__BB5_31;
$L__BB5_30:
	div.u64 	%rd167, %rd49, %rd7;
	mul.lo.s64 	%rd127, %rd167, %rd7;
	sub.s64 	%rd168, %rd49, %rd127;
$L__BB5_31:
	cvt.u32.u64 	%r12, %rd167;
	or.b64  	%rd128, %rd168, %rd2;
	and.b64  	%rd129, %rd128, -4294967296;
	setp.ne.s64 	%p16, %rd129, 0;
	@%p16 bra 	$L__BB5_33;
	cvt.u32.u64 	%r74, %rd168;
	div.u32 	%r75, %r74, %r58;
	mul.lo.s32 	%r76, %r75, %r58;
	sub.s32 	%r77, %r74, %r76;
	cvt.u64.u32 	%rd169, %r75;
	cvt.u64.u32 	%rd170, %r77;
	bra.uni 	$L__BB5_34;
$L__BB5_33:
	div.s64 	%rd169, %rd168, %rd2;
	mul.lo.s64 	%rd130, %rd169, %rd2;
	sub.s64 	%rd170, %rd168, %rd130;
$L__BB5_34:
	setp.ne.s32 	%p17, %r5, 1;
	cvt.u32.u64 	%r13, %rd169;
	cvt.u32.u64 	%r14, %rd170;
	@%p17 bra 	$L__BB5_36;
	add.s64 	%rd131, %rd49, %rd152;
	shl.b64 	%rd132, %rd131, 2;
	add.s64 	%rd133, %rd1, %rd132;
	ld.global.nc.u32 	%r78, [%rd133];
	add.s32 	%r79, %r2, %r14;
	shl.b32 	%r80, %r79, 2;
	add.s32 	%r81, %r4, %r12;
	add.s32 	%r82, %r3, %r13;
	sust.b.3d.b32.trap 	[%rd89, {%r80, %r82, %r81, %r81}], {%r78};
$L__BB5_36:
	add.s64 	%rd62, %rd49, %rd8;
	and.b64  	%rd134, %rd62, -4294967296;
	setp.ne.s64 	%p18, %rd134, 0;
	@%p18 bra 	$L__BB5_38;
	cvt.u32.u64 	%r84, %rd62;
	div.u32 	%r85, %r84, %r53;
	mul.lo.s32 	%r86, %r85, %r53;
	sub.s32 	%r87, %r84, %r86;
	cvt.u64.u32 	%rd171, %r85;
	cvt.u64.u32 	%rd172, %r87;
	bra.uni 	$L__BB5_39;
$L__BB5_38:
	div.u64 	%rd171, %rd62, %rd7;
	mul.lo.s64 	%rd135, %rd171, %rd7;
	sub.s64 	%rd172, %rd62, %rd135;
$L__BB5_39:
	cvt.u32.u64 	%r15, %rd171;
	or.b64  	%rd136, %rd172, %rd2;
	and.b64  	%rd137, %rd136, -4294967296;
	setp.ne.s64 	%p19, %rd137, 0;
	@%p19 bra 	$L__BB5_41;
	cvt.u32.u64 	%r89, %rd172;
	div.u32 	%r90, %r89, %r58;
	mul.lo.s32 	%r91, %r90, %r58;
	sub.s32 	%r92, %r89, %r91;
	cvt.u64.u32 	%rd173, %r90;
	cvt.u64.u32 	%rd174, %r92;
	bra.uni 	$L__BB5_42;
$L__BB5_41:
	div.s64 	%rd173, %rd172, %rd2;
	mul.lo.s64 	%rd138, %rd173, %rd2;
	sub.s64 	%rd174, %rd172, %rd138;
$L__BB5_42:
	setp.ne.s32 	%p20, %r5, 1;
	cvt.u32.u64 	%r16, %rd173;
	cvt.u32.u64 	%r17, %rd174;
	@%p20 bra 	$L__BB5_44;
	add.s64 	%rd139, %rd62, %rd152;
	shl.b64 	%rd140, %rd139, 2;
	add.s64 	%rd141, %rd1, %rd140;
	ld.global.nc.u32 	%r93, [%rd141];
	add.s32 	%r94, %r2, %r17;
	shl.b32 	%r95, %r94, 2;
	add.s32 	%r96, %r4, %r15;
	add.s32 	%r97, %r3, %r16;
	sust.b.3d.b32.trap 	[%rd89, {%r95, %r97, %r96, %r96}], {%r93};
$L__BB5_44:
	add.s64 	%rd75, %rd62, %rd8;
	and.b64  	%rd142, %rd75, -4294967296;
	setp.ne.s64 	%p21, %rd142, 0;
	@%p21 bra 	$L__BB5_46;
	cvt.u32.u64 	%r99, %rd75;
	div.u32 	%r100, %r99, %r53;
	mul.lo.s32 	%r101, %r100, %r53;
	sub.s32 	%r102, %r99, %r101;
	cvt.u64.u32 	%rd175, %r100;
	cvt.u64.u32 	%rd176, %r102;
	bra.uni 	$L__BB5_47;
$L__BB5_46:
	div.u64 	%rd175, %rd75, %rd7;
	mul.lo.s64 	%rd143, %rd175, %rd7;
	sub.s64 	%rd176, %rd75, %rd143;
$L__BB5_47:
	cvt.u32.u64 	%r18, %rd175;
	or.b64  	%rd144, %rd176, %rd2;
	and.b64  	%rd145, %rd144, -4294967296;
	setp.ne.s64 	%p22, %rd145, 0;
	@%p22 bra 	$L__BB5_49;
	cvt.u32.u64 	%r104, %rd176;
	div.u32 	%r105, %r104, %r58;
	mul.lo.s32 	%r106, %r105, %r58;
	sub.s32 	%r107, %r104, %r106;
	cvt.u64.u32 	%rd177, %r105;
	cvt.u64.u32 	%rd178, %r107;
	bra.uni 	$L__BB5_50;
$L__BB5_49:
	div.s64 	%rd177, %rd176, %rd2;
	mul.lo.s64 	%rd146, %rd177, %rd2;
	sub.s64 	%rd178, %rd176, %rd146;
$L__BB5_50:
	setp.ne.s32 	%p23, %r5, 1;
	cvt.u32.u64 	%r19, %rd177;
	cvt.u32.u64 	%r20, %rd178;
	@%p23 bra 	$L__BB5_52;
	add.s64 	%rd147, %rd75, %rd152;
	shl.b64 	%rd148, %rd147, 2;
	add.s64 	%rd149, %rd1, %rd148;
	ld.global.nc.u32 	%r108, [%rd149];
	add.s32 	%r109, %r2, %r20;
	shl.b32 	%r110, %r109, 2;
	add.s32 	%r111, %r4, %r18;
	add.s32 	%r112, %r3, %r19;
	sust.b.3d.b32.trap 	[%rd89, {%r110, %r112, %r111, %r111}], {%r108};
$L__BB5_52:
	add.s64 	%rd161, %rd75, %rd8;
	mul.lo.s64 	%rd150, %rd2, %rd2;
	mul.lo.s64 	%rd151, %rd150, %rd2;
	setp.lt.s64 	%p24, %rd161, %rd151;
	@%p24 bra 	$L__BB5_20;
$L__BB5_53:
	ret;

}


// ===== COMPILED SASS (sm_100) =====

	.target	sm_100

	.elftype	@"ET_EXEC"


//--------------------- .note.nv.tkinfo           --------------------------
	.section	.note.nv.tkinfo,"",@"SHT_NOTE"
	.sectionflags	@"SHF_NOTE_NV_TKINFO"
	.tkinfo
        /*0018*/ 	.word	0x00000002
        /*0030*/ 	.string	""
        /*0030*/ 	.string	"ptxas"
        /*0030*/ 	.string	"Cuda compilation tools, release 13.0, V13.0.88"
        /*0030*/ 	.string	"Build cuda_13.0.r13.0/compiler.36424714_0"
        /*0030*/ 	.string	"-arch sm_100 -m 64 "



//--------------------- .note.nv.cuinfo           --------------------------
	.section	.note.nv.cuinfo,"",@"SHT_NOTE"
	.sectionflags	@"SHF_NOTE_NV_CUINFO"
        /*0018*/ 	.short	0x0002
        /*001a*/ 	.short	0x0064
        /*001c*/ 	.short	0x0082
	.zero		2


//--------------------- .nv.info                  --------------------------
	.section	.nv.info,"",@"SHT_CUDA_INFO"
	.align	4


	//----- nvinfo : EIATTR_REGCOUNT
	.align		4
        /*0000*/ 	.byte	0x04, 0x2f
        /*0002*/ 	.short	(.L_1 - .L_0)
	.align		4
.L_0:
        /*0004*/ 	.word	index@(_Z20initializeFlagsToIntPiii)
        /*0008*/ 	.word	0x0000000a


	//----- nvinfo : EIATTR_FRAME_SIZE
	.align		4
.L_1:
        /*000c*/ 	.byte	0x04, 0x11
        /*000e*/ 	.short	(.L_3 - .L_2)
	.align		4
.L_2:
        /*0010*/ 	.word	index@(_Z20initializeFlagsToIntPiii)
        /*0014*/ 	.word	0x00000000


	//----- nvinfo : EIATTR_REGCOUNT
	.align		4
.L_3:
        /*0018*/ 	.byte	0x04, 0x2f
        /*001a*/ 	.short	(.L_5 - .L_4)
	.align		4
.L_4:
        /*001c*/ 	.word	index@(_Z22initializeFlagsToFloatPfif)
        /*0020*/ 	.word	0x0000000a


	//----- nvinfo : EIATTR_FRAME_SIZE
	.align		4
.L_5:
        /*0024*/ 	.byte	0x04, 0x11
        /*0026*/ 	.short	(.L_7 - .L_6)
	.align		4
.L_6:
        /*0028*/ 	.word	index@(_Z22initializeFlagsToFloatPfif)
        /*002c*/ 	.word	0x00000000


	//----- nvinfo : EIATTR_REGCOUNT
	.align		4
.L_7:
        /*0030*/ 	.byte	0x04, 0x2f
        /*0032*/ 	.short	(.L_9 - .L_8)
	.align		4
.L_8:
        /*0034*/ 	.word	index@(_Z16checkRangeKernel14RaymarchParamsfff)
        /*0038*/ 	.word	0x00000018


	//----- nvinfo : EIATTR_FRAME_SIZE
	.align		4
.L_9:
        /*003c*/ 	.byte	0x04, 0x11
        /*003e*/ 	.short	(.L_11 - .L_10)
	.align		4
.L_10:
        /*0040*/ 	.word	index@($__internal_6_$__cuda_sm3x_div_rn_noftz_f32_slowpath)
        /*0044*/ 	.word	0x00000000


	//----- nvinfo : EIATTR_FRAME_SIZE
	.align		4
.L_11:
        /*0048*/ 	.byte	0x04, 0x11
        /*004a*/ 	.short	(.L_13 - .L_12)
	.align		4
.L_12:
        /*004c*/ 	.word	index@($__internal_5_$__cuda_sm20_div_s64)
        /*0050*/ 	.word	0x00000000


	//----- nvinfo : EIATTR_FRAME_SIZE
	.align		4
.L_13:
        /*0054*/ 	.byte	0x04, 0x11
        /*0056*/ 	.short	(.L_15 - .L_14)
	.align		4
.L_14:
        /*0058*/ 	.word	index@(_Z16checkRangeKernel14RaymarchParamsfff)
        /*005c*/ 	.word	0x00000000


	//----- nvinfo : EIATTR_REGCOUNT
	.align		4
.L_15:
        /*0060*/ 	.byte	0x04, 0x2f
        /*0062*/ 	.short	(.L_17 - .L_16)
	.align		4
.L_16:
        /*0064*/ 	.word	index@(_Z16logicalAndKernelPKiS0_Pii)
        /*0068*/ 	.word	0x0000000c


	//----- nvinfo : EIATTR_FRAME_SIZE
	.align		4
.L_17:
        /*006c*/ 	.byte	0x04, 0x11
        /*006e*/ 	.short	(.L_19 - .L_18)
	.align		4
.L_18:
        /*0070*/ 	.word	index@(_Z16logicalAndKernelPKiS0_Pii)
        /*0074*/ 	.word	0x00000000


	//----- nvinfo : EIATTR_REGCOUNT
	.align		4
.L_19:
        /*0078*/ 	.byte	0x04, 0x2f
        /*007a*/ 	.short	(.L_21 - .L_20)
	.align		4
.L_20:
        /*007c*/ 	.word	index@(_Z24gatherPatchesFromTextureyPfPKiS1_iii)
        /*0080*/ 	.word	0x0000001e


	//----- nvinfo : EIATTR_FRAME_SIZE
	.align		4
.L_21:
        /*0084*/ 	.byte	0x04, 0x11
        /*0086*/ 	.short	(.L_23 - .L_22)
	.align		4
.L_22:
        /*0088*/ 	.word	index@($__internal_4_$__cuda_sm3x_div_rn_noftz_f32_slowpath)
        /*008c*/ 	.word	0x00000000


	//----- nvinfo : EIATTR_FRAME_SIZE
	.align		4
.L_23:
        /*0090*/ 	.byte	0x04, 0x11
        /*0092*/ 	.short	(.L_25 - .L_24)
	.align		4
.L_24:
        /*0094*/ 	.word	index@($__internal_3_$__cuda_sm20_div_u64)
        /*0098*/ 	.word	0x00000000


	//----- nvinfo : EIATTR_FRAME_SIZE
	.align		4
.L_25:
        /*009c*/ 	.byte	0x04, 0x11
        /*009e*/ 	.short	(.L_27 - .L_26)
	.align		4
.L_26:
        /*00a0*/ 	.word	index@($__internal_2_$__cuda_sm20_div_s64)
        /*00a4*/ 	.word	0x00000000


	//----- nvinfo : EIATTR_FRAME_SIZE
	.align		4
.L_27:
        /*00a8*/ 	.byte	0x04, 0x11
        /*00aa*/ 	.short	(.L_29 - .L_28)
	.align		4
.L_28:
        /*00ac*/ 	.word	index@(_Z24gatherPatchesFromTextureyPfPKiS1_iii)
        /*00b0*/ 	.word	0x00000000


	//----- nvinfo : EIATTR_REGCOUNT
	.align		4
.L_29:
        /*00b4*/ 	.byte	0x04, 0x2f
        /*00b6*/ 	.short	(.L_31 - .L_30)
	.align		4
.L_30:
        /*00b8*/ 	.word	index@(_Z29scatterPatchesToSurfaceKernelPKfyyPKiS2_iii)
        /*00bc*/ 	.word	0x0000001c


	//----- nvinfo : EIATTR_FRAME_SIZE
	.align		4
.L_31:
        /*00c0*/ 	.byte	0x04, 0x11
        /*00c2*/ 	.short	(.L_33 - .L_32)
	.align		4
.L_32:
        /*00c4*/ 	.word	index@($__internal_1_$__cuda_sm20_div_u64)
        /*00c8*/ 	.word	0x00000000


	//----- nvinfo : EIATTR_FRAME_SIZE
	.align		4
.L_33:
        /*00cc*/ 	.byte	0x04, 0x11
        /*00ce*/ 	.short	(.L_35 - .L_34)
	.align		4
.L_34:
        /*00d0*/ 	.word	index@($__internal_0_$__cuda_sm20_div_s64)
        /*00d4*/ 	.word	0x00000000


	//----- nvinfo : EIATTR_FRAME_SIZE
	.align		4
.L_35:
        /*00d8*/ 	.byte	0x04, 0x11
        /*00da*/ 	.short	(.L_37 - .L_36)
	.align		4
.L_36:
        /*00dc*/ 	.word	index@(_Z29scatterPatchesToSurfaceKernelPKfyyPKiS2_iii)
        /*00e0*/ 	.word	0x00000000


	//----- nvinfo : EIATTR_MIN_STACK_SIZE
	.align		4
.L_37:
        /*00e4*/ 	.byte	0x04, 0x12
        /*00e6*/ 	.short	(.L_39 - .L_38)
	.align		4
.L_38:
        /*00e8*/ 	.word	index@(_Z29scatterPatchesToSurfaceKernelPKfyyPKiS2_iii)
        /*00ec*/ 	.word	0x00000000


	//----- nvinfo : EIATTR_MIN_STACK_SIZE
	.align		4
.L_39:
        /*00f0*/ 	.byte	0x04, 0x12
        /*00f2*/ 	.short	(.L_41 - .L_40)
	.align		4
.L_40:
        /*00f4*/ 	.word	index@(_Z24gatherPatchesFromTextureyPfPKiS1_iii)
        /*00f8*/ 	.word	0x00000000


	//----- nvinfo : EIATTR_MIN_STACK_SIZE
	.align		4
.L_41:
        /*00fc*/ 	.byte	0x04, 0x12
        /*00fe*/ 	.short	(.L_43 - .L_42)
	.align		4
.L_42:
        /*0100*/ 	.word	index@(_Z16logicalAndKernelPKiS0_Pii)
        /*0104*/ 	.word	0x00000000


	//----- nvinfo : EIATTR_MIN_STACK_SIZE
	.align		4
.L_43:
        /*0108*/ 	.byte	0x04, 0x12
        /*010a*/ 	.short	(.L_45 - .L_44)
	.align		4
.L_44:
        /*010c*/ 	.word	index@(_Z16checkRangeKernel14RaymarchParamsfff)
        /*0110*/ 	.word	0x00000000


	//----- nvinfo : EIATTR_MIN_STACK_SIZE
	.align		4
.L_45:
        /*0114*/ 	.byte	0x04, 0x12
        /*0116*/ 	.short	(.L_47 - .L_46)
	.align		4
.L_46:
        /*0118*/ 	.word	index@(_Z22initializeFlagsToFloatPfif)
        /*011c*/ 	.word	0x00000000


	//----- nvinfo : EIATTR_MIN_STACK_SIZE
	.align		4
.L_47:
        /*0120*/ 	.byte	0x04, 0x12
        /*0122*/ 	.short	(.L_49 - .L_48)
	.align		4
.L_48:
        /*0124*/ 	.word	index@(_Z20initializeFlagsToIntPiii)
        /*0128*/ 	.word	0x00000000
.L_49:


//--------------------- .nv.compat                --------------------------
	.section	.nv.compat,"",@"SHT_CUDA_COMPAT_INFO"
	.align	4
        /*0000*/ 	.byte	0x02, 0x09, 0x00, 0x00, 0x02, 0x02, 0x02, 0x00, 0x02, 0x05, 0x05, 0x00, 0x03, 0x07, 0x01, 0x01
        /*0010*/ 	.byte	0x02, 0x03, 0x00, 0x00, 0x02, 0x06, 0x01, 0x00, 0x04, 0x0b, 0x08, 0x00, 0x01, 0x00, 0x00, 0x00
        /*0020*/ 	.byte	0x00, 0x00, 0x00, 0x00


//--------------------- .nv.info._Z29scatterPatchesToSurfaceKernelPKfyyPKiS2_iii --------------------------
	.section	.nv.info._Z29scatterPatchesToSurfaceKernelPKfyyPKiS2_iii,"",@"SHT_CUDA_INFO"
	.sectionflags	@""
	.align	4


	//----- nvinfo : EIATTR_CUDA_API_VERSION
	.align		4
        /*0000*/ 	.byte	0x04, 0x37
        /*0002*/ 	.short	(.L_51 - .L_50)
.L_50:
        /*0004*/ 	.word	0x00000082


	//----- nvinfo : EIATTR_KPARAM_INFO
	.align		4
.L_51:
        /*0008*/ 	.byte	0x04, 0x17
        /*000a*/ 	.short	(.L_53 - .L_52)
.L_52:
        /*000c*/ 	.word	0x00000000
        /*0010*/ 	.short	0x0007
        /*0012*/ 	.short	0x0030
        /*0014*/ 	.byte	0x00, 0xf0, 0x11, 0x00


	//----- nvinfo : EIATTR_KPARAM_INFO
	.align		4
.L_53:
        /*0018*/ 	.byte	0x04, 0x17
        /*001a*/ 	.short	(.L_55 - .L_54)
.L_54:
        /*001c*/ 	.word	0x00000000
        /*0020*/ 	.short	0x0006
        /*0022*/ 	.short	0x002c
        /*0024*/ 	.byte	0x00, 0xf0, 0x11, 0x00


	//----- nvinfo : EIATTR_KPARAM_INFO
	.align		4
.L_55:
        /*0028*/ 	.byte	0x04, 0x17
        /*002a*/ 	.short	(.L_57 - .L_56)
.L_56:
        /*002c*/ 	.word	0x00000000
        /*0030*/ 	.short	0x0005
        /*0032*/ 	.short	0x0028
        /*0034*/ 	.byte	0x00, 0xf0, 0x11, 0x00


	//----- nvinfo : EIATTR_KPARAM_INFO
	.align		4
.L_57:
        /*0038*/ 	.byte	0x04, 0x17
        /*003a*/ 	.short	(.L_59 - .L_58)
.L_58:
        /*003c*/ 	.word	0x00000000
        /*0040*/ 	.short	0x0004
        /*0042*/ 	.short	0x0020
        /*0044*/ 	.byte	0x00, 0xf5, 0x21, 0x00


	//----- nvinfo : EIATTR_KPARAM_INFO
	.align		4
.L_59:
        /*0048*/ 	.byte	0x04, 0x17
        /*004a*/ 	.short	(.L_61 - .L_60)
.L_60:
        /*004c*/ 	.word	0x00000000
        /*0050*/ 	.short	0x0003
        /*0052*/ 	.short	0x0018
        /*0054*/ 	.byte	0x00, 0xf5, 0x21, 0x00


	//----- nvinfo : EIATTR_KPARAM_INFO
	.align		4
.L_61:
        /*0058*/ 	.byte	0x04, 0x17
        /*005a*/ 	.short	(.L_63 - .L_62)
.L_62:
        /*005c*/ 	.word	0x00000000
        /*0060*/ 	.short	0x0002
        /*0062*/ 	.short	0x0010
        /*0064*/ 	.byte	0x00, 0xf0, 0x21, 0x00


	//----- nvinfo : EIATTR_KPARAM_INFO
	.align		4
.L_63:
        /*0068*/ 	.byte	0x04, 0x17
        /*006a*/ 	.short	(.L_65 - .L_64)
.L_64:
        /*006c*/ 	.word	0x00000000
        /*0070*/ 	.short	0x0001
        /*0072*/ 	.short	0x0008
        /*0074*/ 	.byte	0x00, 0xf0, 0x21, 0x00


	//----- nvinfo : EIATTR_KPARAM_INFO
	.align		4
.L_65:
        /*0078*/ 	.byte	0x04, 0x17
        /*007a*/ 	.short	(.L_67 - .L_66)
.L_66:
        /*007c*/ 	.word	0x00000000
        /*0080*/ 	.short	0x0000
        /*0082*/ 	.short	0x0000
        /*0084*/ 	.byte	0x00, 0xf5, 0x21, 0x00


	//----- nvinfo : EIATTR_SPARSE_MMA_MASK
	.align		4
.L_67:
        /*0088*/ 	.byte	0x03, 0x50
        /*008a*/ 	.short	0x0000


	//----- nvinfo : EIATTR_MAXREG_COUNT
	.align		4
        /*008c*/ 	.byte	0x03, 0x1b
        /*008e*/ 	.short	0x00ff


	//----- nvinfo : EIATTR_MERCURY_ISA_VERSION
	.align		4
        /*0090*/ 	.byte	0x03, 0x5f
        /*0092*/ 	.short	0x0101


	//----- nvinfo : EIATTR_VRC_CTA_INIT_COUNT
	.align		4
        /*0094*/ 	.byte	0x02, 0x4a
	.zero		1
	.zero		1


	//----- nvinfo : EIATTR_EXIT_INSTR_OFFSETS
	.align		4
        /*0098*/ 	.byte	0x04, 0x1c
        /*009a*/ 	.short	(.L_69 - .L_68)


	//   ....[0]....
.L_68:
        /*009c*/ 	.word	0x00000040


	//   ....[1]....
        /*00a0*/ 	.word	0x000005c0


	//   ....[2]....
        /*00a4*/ 	.word	0x00001070


	//   ....[3]....
        /*00a8*/ 	.word	0x000027a0


	//----- nvinfo : EIATTR_CRS_STACK_SIZE
	.align		4
.L_69:
        /*00ac*/ 	.byte	0x04, 0x1e
        /*00ae*/ 	.short	(.L_71 - .L_70)
.L_70:
        /*00b0*/ 	.word	0x00000000


	//----- nvinfo : EIATTR_CBANK_PARAM_SIZE
	.align		4
.L_71:
        /*00b4*/ 	.byte	0x03, 0x19
        /*00b6*/ 	.short	0x0034


	//----- nvinfo : EIATTR_PARAM_CBANK
	.align		4
        /*00b8*/ 	.byte	0x04, 0x0a
        /*00ba*/ 	.short	(.L_73 - .L_72)
	.align		4
.L_72:
        /*00bc*/ 	.word	index@(.nv.constant0._Z29scatterPatchesToSurfaceKernelPKfyyPKiS2_iii)
        /*00c0*/ 	.short	0x0380
        /*00c2*/ 	.short	0x0034


	//----- nvinfo : EIATTR_SW_WAR
	.align		4
.L_73:
        /*00c4*/ 	.byte	0x04, 0x36
        /*00c6*/ 	.short	(.L_75 - .L_74)
.L_74:
        /*00c8*/ 	.word	0x00000008
.L_75:


//--------------------- .nv.info._Z24gatherPatchesFromTextureyPfPKiS1_iii --------------------------
	.section	.nv.info._Z24gatherPatchesFromTextureyPfPKiS1_iii,"",@"SHT_CUDA_INFO"
	.sectionflags	@""
	.align	4


	//----- nvinfo : EIATTR_CUDA_API_VERSION
	.align		4
        /*0000*/ 	.byte	0x04, 0x37
        /*0002*/ 	.short	(.L_77 - .L_76)
.L_76:
        /*0004*/ 	.word	0x00000082


	//----- nvinfo : EIATTR_KPARAM_INFO
	.align		4
.L_77:
        /*0008*/ 	.byte	0x04, 0x17
        /*000a*/ 	.short	(.L_79 - .L_78)
.L_78:
        /*000c*/ 	.word	0x00000000
        /*0010*/ 	.short	0x0006
        /*0012*/ 	.short	0x0028
        /*0014*/ 	.byte	0x00, 0xf0, 0x11, 0x00


	//----- nvinfo : EIATTR_KPARAM_INFO
	.align		4
.L_79:
        /*0018*/ 	.byte	0x04, 0x17
        /*001a*/ 	.short	(.L_81 - .L_80)
.L_80:
        /*001c*/ 	.word	0x00000000
        /*0020*/ 	.short	0x0005
        /*0022*/ 	.short	0x0024
        /*0024*/ 	.byte	0x00, 0xf0, 0x11, 0x00


	//----- nvinfo : EIATTR_KPARAM_INFO
	.align		4
.L_81:
        /*0028*/ 	.byte	0x04, 0x17
        /*002a*/ 	.short	(.L_83 - .L_82)
.L_82:
        /*002c*/ 	.word	0x00000000
        /*0030*/ 	.short	0x0004
        /*0032*/ 	.short	0x0020
        /*0034*/ 	.byte	0x00, 0xf0, 0x11, 0x00


	//----- nvinfo : EIATTR_KPARAM_INFO
	.align		4
.L_83:
        /*0038*/ 	.byte	0x04, 0x17
        /*003a*/ 	.short	(.L_85 - .L_84)
.L_84:
        /*003c*/ 	.word	0x00000000
        /*0040*/ 	.short	0x0003
        /*0042*/ 	.short	0x0018
        /*0044*/ 	.byte	0x00, 0xf5, 0x21, 0x00


	//----- nvinfo : EIATTR_KPARAM_INFO
	.align		4
.L_85:
        /*0048*/ 	.byte	0x04, 0x17
        /*004a*/ 	.short	(.L_87 - .L_86)
.L_86:
        /*004c*/ 	.word	0x00000000
        /*0050*/ 	.short	0x0002
        /*0052*/ 	.short	0x0010
        /*0054*/ 	.byte	0x00, 0xf5, 0x21, 0x00


	//----- nvinfo : EIATTR_KPARAM_INFO
	.align		4
.L_87:
        /*0058*/ 	.byte	0x04, 0x17
        /*005a*/ 	.short	(.L_89 - .L_88)
.L_88:
        /*005c*/ 	.word	0x00000000
        /*0060*/ 	.short	0x0001
        /*0062*/ 	.short	0x0008
        /*0064*/ 	.byte	0x00, 0xf5, 0x21, 0x00


	//----- nvinfo : EIATTR_KPARAM_INFO
	.align		4
.L_89:
        /*0068*/ 	.byte	0x04, 0x17
        /*006a*/ 	.short	(.L_91 - .L_90)
.L_90:
        /*006c*/ 	.word	0x00000000
        /*0070*/ 	.short	0x0000
        /*0072*/ 	.short	0x0000
        /*0074*/ 	.byte	0x00, 0xf0, 0x21, 0x00


	//----- nvinfo : EIATTR_SPARSE_MMA_MASK
	.align		4
.L_91:
        /*0078*/ 	.byte	0x03, 0x50
        /*007a*/ 	.short	0x0000


	//----- nvinfo : EIATTR_MAXREG_COUNT
	.align		4
        /*007c*/ 	.byte	0x03, 0x1b
        /*007e*/ 	.short	0x00ff


	//----- nvinfo : EIATTR_MERCURY_ISA_VERSION
	.align		4
        /*0080*/ 	.byte	0x03, 0x5f
        /*0082*/ 	.short	0x0101


	//----- nvinfo : EIATTR_VRC_CTA_INIT_COUNT
	.align		4
        /*0084*/ 	.byte	0x02, 0x4a
	.zero		1
	.zero		1


	//----- nvinfo : EIATTR_EXIT_INSTR_OFFSETS
	.align		4
        /*0088*/ 	.byte	0x04, 0x1c
        /*008a*/ 	.short	(.L_93 - .L_92)


	//   ....[0]....
.L_92:
        /*008c*/ 	.word	0x00000040


	//   ....[1]....
        /*0090*/ 	.word	0x000000a0


	//   ....[2]....
        /*0094*/ 	.word	0x00000480


	//   ....[3]....
        /*0098*/ 	.word	0x00001220


	//   ....[4]....
        /*009c*/ 	.word	0x00003360


	//----- nvinfo : EIATTR_CRS_STACK_SIZE
	.align		4
.L_93:
        /*00a0*/ 	.byte	0x04, 0x1e
        /*00a2*/ 	.short	(.L_95 - .L_94)
.L_94:
        /*00a4*/ 	.word	0x00000000


	//----- nvinfo : EIATTR_CBANK_PARAM_SIZE
	.align		4
.L_95:
        /*00a8*/ 	.byte	0x03, 0x19
        /*00aa*/ 	.short	0x002c


	//----- nvinfo : EIATTR_PARAM_CBANK
	.align		4
        /*00ac*/ 	.byte	0x04, 0x0a
        /*00ae*/ 	.short	(.L_97 - .L_96)
	.align		4
.L_96:
        /*00b0*/ 	.word	index@(.nv.constant0._Z24gatherPatchesFromTextureyPfPKiS1_iii)
        /*00b4*/ 	.short	0x0380
        /*00b6*/ 	.short	0x002c


	//----- nvinfo : EIATTR_SW_WAR
	.align		4
.L_97:
        /*00b8*/ 	.byte	0x04, 0x36
        /*00ba*/ 	.short	(.L_99 - .L_98)
.L_98:
        /*00bc*/ 	.word	0x00000008
.L_99:


//--------------------- .nv.info._Z16logicalAndKernelPKiS0_Pii --------------------------
	.section	.nv.info._Z16logicalAndKernelPKiS0_Pii,"",@"SHT_CUDA_INFO"
	.sectionflags	@""
	.align	4


	//----- nvinfo : EIATTR_CUDA_API_VERSION
	.align		4
        /*0000*/ 	.byte	0x04, 0x37
        /*0002*/ 	.short	(.L_101 - .L_100)
.L_100:
        /*0004*/ 	.word	0x00000082


	//----- nvinfo : EIATTR_KPARAM_INFO
	.align		4
.L_101:
        /*0008*/ 	.byte	0x04, 0x17
        /*000a*/ 	.short	(.L_103 - .L_102)
.L_102:
        /*000c*/ 	.word	0x00000000
        /*0010*/ 	.short	0x0003
        /*0012*/ 	.short	0x0018
        /*0014*/ 	.byte	0x00, 0xf0, 0x11, 0x00


	//----- nvinfo : EIATTR_KPARAM_INFO
	.align		4
.L_103:
        /*0018*/ 	.byte	0x04, 0x17
        /*001a*/ 	.short	(.L_105 - .L_104)
.L_104:
        /*001c*/ 	.word	0x00000000
        /*0020*/ 	.short	0x0002
        /*0022*/ 	.short	0x0010
        /*0024*/ 	.byte	0x00, 0xf5, 0x21, 0x00


	//----- nvinfo : EIATTR_KPARAM_INFO
	.align		4
.L_105:
        /*0028*/ 	.byte	0x04, 0x17
        /*002a*/ 	.short	(.L_107 - .L_106)
.L_106:
        /*002c*/ 	.word	0x00000000
        /*0030*/ 	.short	0x0001
        /*0032*/ 	.short	0x0008
        /*0034*/ 	.byte	0x00, 0xf5, 0x21, 0x00


	//----- nvinfo : EIATTR_KPARAM_INFO
	.align		4
.L_107:
        /*0038*/ 	.byte	0x04, 0x17
        /*003a*/ 	.short	(.L_109 - .L_108)
.L_108:
        /*003c*/ 	.word	0x00000000
        /*0040*/ 	.short	0x0000
        /*0042*/ 	.short	0x0000
        /*0044*/ 	.byte	0x00, 0xf5, 0x21, 0x00


	//----- nvinfo : EIATTR_SPARSE_MMA_MASK
	.align		4
.L_109:
        /*0048*/ 	.byte	0x03, 0x50
        /*004a*/ 	.short	0x0000


	//----- nvinfo : EIATTR_MAXREG_COUNT
	.align		4
        /*004c*/ 	.byte	0x03, 0x1b
        /*004e*/ 	.short	0x00ff


	//----- nvinfo : EIATTR_MERCURY_ISA_VERSION
	.align		4
        /*0050*/ 	.byte	0x03, 0x5f
        /*0052*/ 	.short	0x0101


	//----- nvinfo : EIATTR_VRC_CTA_INIT_COUNT
	.align		4
        /*0054*/ 	.byte	0x02, 0x4a
	.zero		1
	.zero		1


	//----- nvinfo : EIATTR_EXIT_INSTR_OFFSETS
	.align		4
        /*0058*/ 	.byte	0x04, 0x1c
        /*005a*/ 	.short	(.L_111 - .L_110)


	//   ....[0]....
.L_110:
        /*005c*/ 	.word	0x00000070


	//   ....[1]....
        /*0060*/ 	.word	0x00000130


	//----- nvinfo : EIATTR_CBANK_PARAM_SIZE
	.align		4
.L_111:
        /*0064*/ 	.byte	0x03, 0x19
        /*0066*/ 	.short	0x001c


	//----- nvinfo : EIATTR_PARAM_CBANK
	.align		4
        /*0068*/ 	.byte	0x04, 0x0a
        /*006a*/ 	.short	(.L_113 - .L_112)
	.align		4
.L_112:
        /*006c*/ 	.word	index@(.nv.constant0._Z16logicalAndKernelPKiS0_Pii)
        /*0070*/ 	.short	0x0380
        /*0072*/ 	.short	0x001c


	//----- nvinfo : EIATTR_SW_WAR
	.align		4
.L_113:
        /*0074*/ 	.byte	0x04, 0x36
        /*0076*/ 	.short	(.L_115 - .L_114)
.L_114:
        /*0078*/ 	.word	0x00000008
.L_115:


//--------------------- .nv.info._Z16checkRangeKernel14RaymarchParamsfff --------------------------
	.section	.nv.info._Z16checkRangeKernel14RaymarchParamsfff,"",@"SHT_CUDA_INFO"
	.sectionflags	@""
	.align	4


	//----- nvinfo : EIATTR_CUDA_API_VERSION
	.align		4
        /*0000*/ 	.byte	0x04, 0x37
        /*0002*/ 	.short	(.L_117 - .L_116)
.L_116:
        /*0004*/ 	.word	0x00000082


	//----- nvinfo : EIATTR_KPARAM_INFO
	.align		4
.L_117:
        /*0008*/ 	.byte	0x04, 0x17
        /*000a*/ 	.short	(.L_119 - .L_118)
.L_118:
        /*000c*/ 	.word	0x00000000
        /*0010*/ 	.short	0x0003
        /*0012*/ 	.short	0x00b8
        /*0014*/ 	.byte	0x00, 0xf0, 0x11, 0x00


	//----- nvinfo : EIATTR_KPARAM_INFO
	.align		4
.L_119:
        /*0018*/ 	.byte	0x04, 0x17
        /*001a*/ 	.short	(.L_121 - .L_120)
.L_120:
        /*001c*/ 	.word	0x00000000
        /*0020*/ 	.short	0x0002
        /*0022*/ 	.short	0x00b4
        /*0024*/ 	.byte	0x00, 0xf0, 0x11, 0x00


	//----- nvinfo : EIATTR_KPARAM_INFO
	.align		4
.L_121:
        /*0028*/ 	.byte	0x04, 0x17
        /*002a*/ 	.short	(.L_123 - .L_122)
.L_122:
        /*002c*/ 	.word	0x00000000
        /*0030*/ 	.short	0x0001
        /*0032*/ 	.short	0x00b0
        /*0034*/ 	.byte	0x00, 0xf0, 0x11, 0x00


	//----- nvinfo : EIATTR_KPARAM_INFO
	.align		4
.L_123:
        /*0038*/ 	.byte	0x04, 0x17
        /*003a*/ 	.short	(.L_125 - .L_124)
.L_124:
        /*003c*/ 	.word	0x00000000
        /*0040*/ 	.short	0x0000
        /*0042*/ 	.short	0x0000
        /*0044*/ 	.byte	0x00, 0xf0, 0xc1, 0x02


	//----- nvinfo : EIATTR_SPARSE_MMA_MASK
	.align		4
.L_125:
        /*0048*/ 	.byte	0x03, 0x50
        /*004a*/ 	.short	0x0000


	//----- nvinfo : EIATTR_MAXREG_COUNT
	.align		4
        /*004c*/ 	.byte	0x03, 0x1b
        /*004e*/ 	.short	0x00ff


	//----- nvinfo : EIATTR_MERCURY_ISA_VERSION
	.align		4
        /*0050*/ 	.byte	0x03, 0x5f
        /*0052*/ 	.short	0x0101


	//----- nvinfo : EIATTR_VRC_CTA_INIT_COUNT
	.align		4
        /*0054*/ 	.byte	0x02, 0x4a
	.zero		1
	.zero		1


	//----- nvinfo : EIATTR_EXIT_INSTR_OFFSETS
	.align		4
        /*0058*/ 	.byte	0x04, 0x1c
        /*005a*/ 	.short	(.L_127 - .L_126)


	//   ....[0]....
.L_126:
        /*005c*/ 	.word	0x00000040


	//   ....[1]....
        /*0060*/ 	.word	0x00000110


	//   ....[2]....
        /*0064*/ 	.word	0x000001a0


	//   ....[3]....
        /*0068*/ 	.word	0x000009f0


	//   ....[4]....
        /*006c*/ 	.word	0x00000a90


	//----- nvinfo : EIATTR_CRS_STACK_SIZE
	.align		4
.L_127:
        /*0070*/ 	.byte	0x04, 0x1e
        /*0072*/ 	.short	(.L_129 - .L_128)
.L_128:
        /*0074*/ 	.word	0x00000000


	//----- nvinfo : EIATTR_CBANK_PARAM_SIZE
	.align		4
.L_129:
        /*0078*/ 	.byte	0x03, 0x19
        /*007a*/ 	.short	0x00bc


	//----- nvinfo : EIATTR_PARAM_CBANK
	.align		4
        /*007c*/ 	.byte	0x04, 0x0a
        /*007e*/ 	.short	(.L_131 - .L_130)
	.align		4
.L_130:
        /*0080*/ 	.word	index@(.nv.constant0._Z16checkRangeKernel14RaymarchParamsfff)
        /*0084*/ 	.short	0x0380
        /*0086*/ 	.short	0x00bc


	//----- nvinfo : EIATTR_SW_WAR
	.align		4
.L_131:
        /*0088*/ 	.byte	0x04, 0x36
        /*008a*/ 	.short	(.L_133 - .L_132)
.L_132:
        /*008c*/ 	.word	0x00000008
.L_133:


//--------------------- .nv.info._Z22initializeFlagsToFloatPfif --------------------------
	.section	.nv.info._Z22initializeFlagsToFloatPfif,"",@"SHT_CUDA_INFO"
	.sectionflags	@""
	.align	4


	//----- nvinfo : EIATTR_CUDA_API_VERSION
	.align		4
        /*0000*/ 	.byte	0x04, 0x37
        /*0002*/ 	.short	(.L_135 - .L_134)
.L_134:
        /*0004*/ 	.word	0x00000082


	//----- nvinfo : EIATTR_KPARAM_INFO
	.align		4
.L_135:
        /*0008*/ 	.byte	0x04, 0x17
        /*000a*/ 	.short	(.L_137 - .L_136)
.L_136:
        /*000c*/ 	.word	0x00000000
        /*0010*/ 	.short	0x0002
        /*0012*/ 	.short	0x000c
        /*0014*/ 	.byte	0x00, 0xf0, 0x11, 0x00


	//----- nvinfo : EIATTR_KPARAM_INFO
	.align		4
.L_137:
        /*0018*/ 	.byte	0x04, 0x17
        /*001a*/ 	.short	(.L_139 - .L_138)
.L_138:
        /*001c*/ 	.word	0x00000000
        /*0020*/ 	.short	0x0001
        /*0022*/ 	.short	0x0008
        /*0024*/ 	.byte	0x00, 0xf0, 0x11, 0x00


	//----- nvinfo : EIATTR_KPARAM_INFO
	.align		4
.L_139:
        /*0028*/ 	.byte	0x04, 0x17
        /*002a*/ 	.short	(.L_141 - .L_140)
.L_140:
        /*002c*/ 	.word	0x00000000
        /*0030*/ 	.short	0x0000
        /*0032*/ 	.short	0x0000
        /*0034*/ 	.byte	0x00, 0xf5, 0x21, 0x00


	//----- nvinfo : EIATTR_SPARSE_MMA_MASK
	.align		4
.L_141:
        /*0038*/ 	.byte	0x03, 0x50
        /*003a*/ 	.short	0x0000


	//----- nvinfo : EIATTR_MAXREG_COUNT
	.align		4
        /*003c*/ 	.byte	0x03, 0x1b
        /*003e*/ 	.short	0x00ff


	//----- nvinfo : EIATTR_MERCURY_ISA_VERSION
	.align		4
        /*0040*/ 	.byte	0x03, 0x5f
        /*0042*/ 	.short	0x0101


	//----- nvinfo : EIATTR_VRC_CTA_INIT_COUNT
	.align		4
        /*0044*/ 	.byte	0x02, 0x4a
	.zero		1
	.zero		1


	//----- nvinfo : EIATTR_EXIT_INSTR_OFFSETS
	.align		4
        /*0048*/ 	.byte	0x04, 0x1c
        /*004a*/ 	.short	(.L_143 - .L_142)


	//   ....[0]....
.L_142:
        /*004c*/ 	.word	0x00000070


	//   ....[1]....
        /*0050*/ 	.word	0x000000d0


	//----- nvinfo : EIATTR_CBANK_PARAM_SIZE
	.align		4
.L_143:
        /*0054*/ 	.byte	0x03, 0x19
        /*0056*/ 	.short	0x0010


	//----- nvinfo : EIATTR_PARAM_CBANK
	.align		4
        /*0058*/ 	.byte	0x04, 0x0a
        /*005a*/ 	.short	(.L_145 - .L_144)
	.align		4
.L_144:
        /*005c*/ 	.word	index@(.nv.constant0._Z22initializeFlagsToFloatPfif)
        /*0060*/ 	.short	0x0380
        /*0062*/ 	.short	0x0010


	//----- nvinfo : EIATTR_SW_WAR
	.align		4
.L_145:
        /*0064*/ 	.byte	0x04, 0x36
        /*0066*/ 	.short	(.L_147 - .L_146)
.L_146:
        /*0068*/ 	.word	0x00000008
.L_147:


//--------------------- .nv.info._Z20initializeFlagsToIntPiii --------------------------
	.section	.nv.info._Z20initializeFlagsToIntPiii,"",@"SHT_CUDA_INFO"
	.sectionflags	@""
	.align	4


	//----- nvinfo : EIATTR_CUDA_API_VERSION
	.align		4
        /*0000*/ 	.byte	0x04, 0x37
        /*0002*/ 	.short	(.L_149 - .L_148)
.L_148:
        /*0004*/ 	.word	0x00000082


	//----- nvinfo : EIATTR_KPARAM_INFO
	.align		4
.L_149:
        /*0008*/ 	.byte	0x04, 0x17
        /*000a*/ 	.short	(.L_151 - .L_150)
.L_150:
        /*000c*/ 	.word	0x00000000
        /*0010*/ 	.short	0x0002
        /*0012*/ 	.short	0x000c
        /*0014*/ 	.byte	0x00, 0xf0, 0x11, 0x00


	//----- nvinfo : EIATTR_KPARAM_INFO
	.align		4
.L_151:
        /*0018*/ 	.byte	0x04, 0x17
        /*001a*/ 	.short	(.L_153 - .L_152)
.L_152:
        /*001c*/ 	.word	0x00000000
        /*0020*/ 	.short	0x0001
        /*0022*/ 	.short	0x0008
        /*0024*/ 	.byte	0x00, 0xf0, 0x11, 0x00


	//----- nvinfo : EIATTR_KPARAM_INFO
	.align		4
.L_153:
        /*0028*/ 	.byte	0x04, 0x17
        /*002a*/ 	.short	(.L_155 - .L_154)
.L_154:
        /*002c*/ 	.word	0x00000000
        /*0030*/ 	.short	0x0000
        /*0032*/ 	.short	0x0000
        /*0034*/ 	.byte	0x00, 0xf5, 0x21, 0x00


	//----- nvinfo : EIATTR_SPARSE_MMA_MASK
	.align		4
.L_155:
        /*0038*/ 	.byte	0x03, 0x50
        /*003a*/ 	.short	0x0000


	//----- nvinfo : EIATTR_MAXREG_COUNT
	.align		4
        /*003c*/ 	.byte	0x03, 0x1b
        /*003e*/ 	.short	0x00ff


	//----- nvinfo : EIATTR_MERCURY_ISA_VERSION
	.align		4
        /*0040*/ 	.byte	0x03, 0x5f
        /*0042*/ 	.short	0x0101


	//----- nvinfo : EIATTR_VRC_CTA_INIT_COUNT
	.align		4
        /*0044*/ 	.byte	0x02, 0x4a
	.zero		1
	.zero		1


	//----- nvinfo : EIATTR_EXIT_INSTR_OFFSETS
	.align		4
        /*0048*/ 	.byte	0x04, 0x1c
        /*004a*/ 	.short	(.L_157 - .L_156)


	//   ....[0]....
.L_156:
        /*004c*/ 	.word	0x00000070


	//   ....[1]....
        /*0050*/ 	.word	0x000000d0


	//----- nvinfo : EIATTR_CBANK_PARAM_SIZE
	.align		4
.L_157:
        /*0054*/ 	.byte	0x03, 0x19
        /*0056*/ 	.short	0x0010


	//----- nvinfo : EIATTR_PARAM_CBANK
	.align		4
        /*0058*/ 	.byte	0x04, 0x0a
        /*005a*/ 	.short	(.L_159 - .L_158)
	.align		4
.L_158:
        /*005c*/ 	.word	index@(.nv.constant0._Z20initializeFlagsToIntPiii)
        /*0060*/ 	.short	0x0380
        /*0062*/ 	.short	0x0010


	//----- nvinfo : EIATTR_SW_WAR
	.align		4
.L_159:
        /*0064*/ 	.byte	0x04, 0x36
        /*0066*/ 	.short	(.L_161 - .L_160)
.L_160:
        /*0068*/ 	.word	0x00000008
.L_161:


//--------------------- .nv.callgraph             --------------------------
	.section	.nv.callgraph,"",@"SHT_CUDA_CALLGRAPH"
	.align	4
	.sectionentsize	8
	.align		4
        /*0000*/ 	.word	0x00000000
	.align		4
        /*0004*/ 	.word	0xffffffff
	.align		4
        /*0008*/ 	.word	0x00000000
	.align		4
        /*000c*/ 	.word	0xfffffffe
	.align		4
        /*0010*/ 	.word	0x00000000
	.align		4
        /*0014*/ 	.word	0xfffffffd
	.align		4
        /*0018*/ 	.word	0x00000000
	.align		4
        /*001c*/ 	.word	0xfffffffc


//--------------------- .text._Z29scatterPatchesToSurfaceKernelPKfyyPKiS2_iii --------------------------
	.section	.text._Z29scatterPatchesToSurfaceKernelPKfyyPKiS2_iii,"ax",@progbits
	.align	128
        .global         _Z29scatterPatchesToSurfaceKernelPKfyyPKiS2_iii
        .type           _Z29scatterPatchesToSurfaceKernelPKfyyPKiS2_iii,@function
        .size           _Z29scatterPatchesToSurfaceKernelPKfyyPKiS2_iii,(.L_x_147 - _Z29scatterPatchesToSurfaceKernelPKfyyPKiS2_iii)
        .other          _Z29scatterPatchesToSurfaceKernelPKfyyPKiS2_iii,@"STO_CUDA_ENTRY STV_DEFAULT"
_Z29scatterPatchesToSurfaceKernelPKfyyPKiS2_iii:
.text._Z29scatterPatchesToSurfaceKernelPKfyyPKiS2_iii:
[----:B------:R-:W-:Y:S08]  /*0000*/  LDC R1, c[0x0][0x37c] ;  /* 0x0000df00ff017b82 */ /* 0x000ff00000000800 */
[----:B------:R-:W0:Y:S08]  /*0010*/  S2UR UR11, SR_CTAID.X ;  /* 0x00000000000b79c3 */ /* 0x000e300000002500 */
[----:B------:R-:W0:Y:S02]  /*0020*/  LDC R0, c[0x0][0x3b0] ;  /* 0x0000ec00ff007b82 */ /* 0x000e240000000800 */
[----:B0-----:R-:W-:-:S13]  /*0030*/  ISETP.LE.AND P0, PT, R0, UR11, PT ;  /* 0x0000000b00007c0c */ /* 0x001fda000bf03270 */
[----:B------:R-:W-:Y:S05]  /*0040*/  @P0 EXIT ;  /* 0x000000000000094d */ /* 0x000fea0003800000 */
[----:B------:R-:W0:Y:S01]  /*0050*/  LDCU.64 UR4, c[0x0][0x398] ;  /* 0x00007300ff0477ac */ /* 0x000e220008000a00 */
[----:B------:R-:W1:Y:S01]  /*0060*/  LDCU.64 UR14, c[0x0][0x358] ;  /* 0x00006b00ff0e77ac */ /* 0x000e620008000a00 */
[----:B------:R-:W2:Y:S01]  /*0070*/  LDCU.64 UR6, c[0x0][0x3a8] ;  /* 0x00007500ff0677ac */ /* 0x000ea20008000a00 */
[----:B0-----:R-:W-:-:S06]  /*0080*/  UIMAD.WIDE.U32 UR4, UR11, 0x4, UR4 ;  /* 0x000000040b0478a5 */ /* 0x001fcc000f8e0004 */
[----:B------:R-:W-:Y:S02]  /*0090*/  IMAD.U32 R2, RZ, RZ, UR4 ;  /* 0x00000004ff027e24 */ /* 0x000fe4000f8e00ff */
[----:B------:R-:W-:-:S05]  /*00a0*/  IMAD.U32 R3, RZ, RZ, UR5 ;  /* 0x00000005ff037e24 */ /* 0x000fca000f8e00ff */
[----:B-1----:R0:W3:Y:S01]  /*00b0*/  LDG.E.CONSTANT R2, desc[UR14][R2.64] ;  /* 0x0000000e02027981 */ /* 0x0020e2000c1e9900 */
[----:B--2---:R-:W-:-:S09]  /*00c0*/  UIMAD UR10, UR7, UR7, URZ ;  /* 0x00000007070a72a4 */ /* 0x004fd2000f8e02ff */
[----:B------:R-:W1:Y:S08]  /*00d0*/  I2F.U32.RP R0, UR10 ;  /* 0x0000000a00007d06 */ /* 0x000e700008209000 */
[----:B-1----:R-:W1:Y:S01]  /*00e0*/  MUFU.RCP R0, R0 ;  /* 0x0000000000007308 */ /* 0x002e620000001000 */
[----:B0-----:R-:W-:-:S04]  /*00f0*/  MOV R3, UR7 ;  /* 0x0000000700037c02 */ /* 0x001fc80008000f00 */
[----:B------:R-:W-:-:S04]  /*0100*/  IABS R3, R3 ;  /* 0x0000000300037213 */ /* 0x000fc80000000000 */
[----:B------:R-:W-:Y:S01]  /*0110*/  R2UR UR18, R3 ;  /* 0x00000000031272ca */ /* 0x000fe200000e0000 */
[----:B------:R-:W-:Y:S01]  /*0120*/  UIADD3 UR8, UPT, UPT, URZ, -UR10, URZ ;  /* 0x8000000aff087290 */ /* 0x000fe2000fffe0ff */
[----:B---3--:R-:W-:-:S13]  /*0130*/  R2UR UR16, R2 ;  /* 0x00000000021072ca */ /* 0x008fda00000e0000 */
[----:B------:R-:W-:-:S06]  /*0140*/  UISETP.NE.AND UP0, UPT, UR16, 0x1, UPT ;  /* 0x000000011000788c */ /* 0x000fcc000bf05270 */
[----:B------:R-:W-:-:S05]  /*0150*/  PLOP3.LUT P0, PT, PT, PT, UP0, 0x80, 0x8 ;  /* 0x000000000008781c */ /* 0x000fca0003f0f008 */
[----:B------:R-:W0:Y:S02]  /*0160*/  @!UP0 LDCU.64 UR4, c[0x0][0x3a0] ;  /* 0x00007400ff0487ac */ /* 0x000e240008000a00 */
[----:B0-----:R-:W-:-:S06]  /*0170*/  @!UP0 UIMAD.WIDE.U32 UR4, UR11, 0x4, UR4 ;  /* 0x000000040b0488a5 */ /* 0x001fcc000f8e0004 */
[----:B------:R-:W-:Y:S01]  /*0180*/  MOV R4, UR4 ;  /* 0x0000000400047c02 */ /* 0x000fe20008000f00 */
[----:B------:R-:W-:-:S05]  /*0190*/  IMAD.U32 R5, RZ, RZ, UR5 ;  /* 0x00000005ff057e24 */ /* 0x000fca000f8e00ff */
[----:B------:R-:W2:Y:S01]  /*01a0*/  @!P0 LDG.E.CONSTANT R4, desc[UR14][R4.64] ;  /* 0x0000000e04048981 */ /* 0x000ea2000c1e9900 */
[----:B-1----:R-:W-:Y:S01]  /*01b0*/  VIADD R2, R0, 0xffffffe ;  /* 0x0ffffffe00027836 */ /* 0x002fe20000000000 */
[----:B------:R-:W-:Y:S01]  /*01c0*/  UMOV UR4, URZ ;  /* 0x000000ff00047c82 */ /* 0x000fe20008000000 */
[----:B------:R-:W0:Y:S01]  /*01d0*/  I2F.RP R0, UR18 ;  /* 0x0000001200007d06 */ /* 0x000e220008209400 */
[----:B------:R-:W-:Y:S01]  /*01e0*/  UISETP.NE.U32.AND UP3, UPT, UR10, URZ, UPT ;  /* 0x000000ff0a00728c */ /* 0x000fe2000bf65070 */
[----:B------:R-:W1:Y:S01]  /*01f0*/  S2R R3, SR_TID.X ;  /* 0x0000000000037919 */ /* 0x000e620000002100 */
[----:B------:R-:W-:-:S05]  /*0200*/  USHF.R.S32.HI UR17, URZ, 0x1f, UR6 ;  /* 0x0000001fff117899 */ /* 0x000fca0008011406 */
[----:B------:R-:W3:Y:S08]  /*0210*/  F2I.FTZ.U32.TRUNC.NTZ R2, R2 ;  /* 0x0000000200027305 */ /* 0x000ef0000021f000 */
[----:B0-----:R-:W0:Y:S01]  /*0220*/  MUFU.RCP R0, R0 ;  /* 0x0000000000007308 */ /* 0x001e220000001000 */
[----:B---3--:R-:W-:Y:S01]  /*0230*/  R2UR UR5, R2 ;  /* 0x00000000020572ca */ /* 0x008fe200000e0000 */
[----:B0-----:R-:W-:-:S12]  /*0240*/  VIADD R2, R0, 0xffffffe ;  /* 0x0ffffffe00027836 */ /* 0x001fd80000000000 */
[----:B------:R-:W-:Y:S01]  /*0250*/  UIMAD UR8, UR8, UR5, URZ ;  /* 0x00000005080872a4 */ /* 0x000fe2000f8e02ff */
[----:B------:R-:W0:Y:S03]  /*0260*/  F2I.FTZ.U32.TRUNC.NTZ R2, R2 ;  /* 0x0000000200027305 */ /* 0x000e26000021f000 */
[----:B------:R-:W-:-:S04]  /*0270*/  UIMAD.WIDE.U32 UR4, UR5, UR8, UR4 ;  /* 0x00000008050472a5 */ /* 0x000fc8000f8e0004 */
[----:B------:R-:W-:-:S04]  /*0280*/  UIMAD.WIDE.U32 UR8, UR5, UR11, URZ ;  /* 0x0000000b050872a5 */ /* 0x000fc8000f8e00ff */
[----:B------:R-:W-:-:S04]  /*0290*/  UIADD3 UR4, UPT, UPT, -UR9, URZ, URZ ;  /* 0x000000ff09047290 */ /* 0x000fc8000fffe1ff */
[----:B------:R-:W-:Y:S01]  /*02a0*/  UIMAD UR4, UR10, UR4, UR11 ;  /* 0x000000040a0472a4 */ /* 0x000fe2000f8e020b */
[----:B0-----:R-:W-:-:S03]  /*02b0*/  R2UR UR5, R2 ;  /* 0x00000000020572ca */ /* 0x001fc600000e0000 */
[----:B------:R-:W-:-:S11]  /*02c0*/  UISETP.GE.U32.AND UP1, UPT, UR4, UR10, UPT ;  /* 0x0000000a0400728c */ /* 0x000fd6000bf26070 */
[----:B------:R-:W-:Y:S02]  /*02d0*/  @UP1 UIADD3 UR4, UPT, UPT, -UR10, UR4, URZ ;  /* 0x000000040a041290 */ /* 0x000fe4000fffe1ff */
[----:B------:R-:W-:Y:S02]  /*02e0*/  @UP1 UIADD3 UR9, UPT, UPT, UR9, 0x1, URZ ;  /* 0x0000000109091890 */ /* 0x000fe4000fffe0ff */
[----:B------:R-:W-:Y:S02]  /*02f0*/  UISETP.GE.U32.AND UP2, UPT, UR4, UR10, UPT ;  /* 0x0000000a0400728c */ /* 0x000fe4000bf46070 */
[----:B------:R-:W-:Y:S01]  /*0300*/  UISETP.NE.AND UP1, UPT, UR7, URZ, UPT ;  /* 0x000000ff0700728c */ /* 0x000fe2000bf25270 */
[----:B------:R-:W-:-:S08]  /*0310*/  UMOV UR4, URZ ;  /* 0x000000ff00047c82 */ /* 0x000fd00008000000 */
[----:B------:R-:W-:Y:S02]  /*0320*/  @UP2 UIADD3 UR9, UPT, UPT, UR9, 0x1, URZ ;  /* 0x0000000109092890 */ /* 0x000fe4000fffe0ff */
[----:B------:R-:W-:-:S04]  /*0330*/  @!UP3 ULOP3.LUT UR9, URZ, UR10, URZ, 0x33, !UPT ;  /* 0x0000000aff09b292 */ /* 0x000fc8000f8e33ff */
[----:B------:R-:W-:-:S04]  /*0340*/  UIADD3 UR8, UPT, UPT, -UR9, URZ, URZ ;  /* 0x000000ff09087290 */ /* 0x000fc8000fffe1ff */
[----:B------:R-:W-:Y:S02]  /*0350*/  UIMAD UR8, UR10, UR8, UR11 ;  /* 0x000000080a0872a4 */ /* 0x000fe4000f8e020b */
[----:B------:R-:W-:-:S04]  /*0360*/  UIADD3 UR10, UPT, UPT, URZ, -UR5, URZ ;  /* 0x80000005ff0a7290 */ /* 0x000fc8000fffe0ff */
[----:B------:R-:W-:Y:S01]  /*0370*/  IMAD.U32 R0, RZ, RZ, UR8 ;  /* 0x00000008ff007e24 */ /* 0x000fe2000f8e00ff */
[----:B------:R-:W-:-:S04]  /*0380*/  UIMAD UR10, UR10, UR18, URZ ;  /* 0x000000120a0a72a4 */ /* 0x000fc8000f8e02ff */
[----:B------:R-:W-:Y:S01]  /*0390*/  IABS R0, R0 ;  /* 0x0000000000007213 */ /* 0x000fe20000000000 */
[----:B------:R-:W-:-:S03]  /*03a0*/  UIMAD.WIDE.U32 UR4, UR5, UR10, UR4 ;  /* 0x0000000a050472a5 */ /* 0x000fc6000f8e0004 */
[----:B------:R-:W-:-:S13]  /*03b0*/  R2UR UR11, R0 ;  /* 0x00000000000b72ca */ /* 0x000fda00000e0000 */
[----:B------:R-:W-:-:S07]  /*03c0*/  UIMAD.WIDE.U32 UR4, UR5, UR11, URZ ;  /* 0x0000000b050472a5 */ /* 0x000fce000f8e00ff */
[----:B------:R-:W-:Y:S01]  /*03d0*/  UMOV UR12, UR5 ;  /* 0x00000005000c7c82 */ /* 0x000fe20008000000 */
[----:B------:R-:W-:Y:S02]  /*03e0*/  UIMAD.WIDE UR4, UR6, UR6, URZ ;  /* 0x00000006060472a5 */ /* 0x000fe4000f8e02ff */
[----:B------:R-:W-:Y:S02]  /*03f0*/  UIADD3 UR10, UPT, UPT, -UR12, URZ, URZ ;  /* 0x000000ff0c0a7290 */ /* 0x000fe4000fffe1ff */
[----:B------:R-:W-:Y:S02]  /*0400*/  UIMAD UR13, UR5, UR6, URZ ;  /* 0x00000006050d72a4 */ /* 0x000fe4000f8e02ff */
[----:B------:R-:W-:Y:S02]  /*0410*/  UIMAD UR10, UR18, UR10, UR11 ;  /* 0x0000000a120a72a4 */ /* 0x000fe4000f8e020b */
[----:B------:R-:W-:Y:S02]  /*0420*/  UIMAD UR13, UR4, UR17, UR13 ;  /* 0x00000011040d72a4 */ /* 0x000fe4000f8e020d */
[----:B------:R-:W-:-:S11]  /*0430*/  UISETP.GT.U32.AND UP3, UPT, UR18, UR10, UPT ;  /* 0x0000000a1200728c */ /* 0x000fd6000bf64070 */
[----:B------:R-:W-:Y:S02]  /*0440*/  @!UP3 UIADD3 UR10, UPT, UPT, UR10, -UR18, URZ ;  /* 0x800000120a0ab290 */ /* 0x000fe4000fffe0ff */
[----:B------:R-:W-:Y:S02]  /*0450*/  @!UP3 UIADD3 UR12, UPT, UPT, UR12, 0x1, URZ ;  /* 0x000000010c0cb890 */ /* 0x000fe4000fffe0ff */
[----:B------:R-:W-:Y:S02]  /*0460*/  UISETP.GE.U32.AND UP2, UPT, UR10, UR18, UPT ;  /* 0x000000120a00728c */ /* 0x000fe4000bf46070 */
[----:B------:R-:W-:Y:S02]  /*0470*/  UIMAD.WIDE.U32 UR10, UR4, UR6, URZ ;  /* 0x00000006040a72a5 */ /* 0x000fe4000f8e00ff */
[----:B------:R-:W-:Y:S02]  /*0480*/  ULOP3.LUT UR4, UR8, UR7, URZ, 0x3c, !UPT ;  /* 0x0000000708047292 */ /* 0x000fe4000f8e3cff */
[----:B------:R-:W-:-:S02]  /*0490*/  UIADD3 UR11, UPT, UPT, UR11, UR13, URZ ;  /* 0x0000000d0b0b7290 */ /* 0x000fc4000fffe0ff */
[----:B------:R-:W-:-:S03]  /*04a0*/  UISETP.GE.AND UP3, UPT, UR4, URZ, UPT ;  /* 0x000000ff0400728c */ /* 0x000fc6000bf66270 */
[----:B------:R-:W-:Y:S01]  /*04b0*/  @UP2 UIADD3 UR12, UPT, UPT, UR12, 0x1, URZ ;  /* 0x000000010c0c2890 */ /* 0x000fe2000fffe0ff */
[----:B------:R-:W-:-:S07]  /*04c0*/  MOV R0, UR11 ;  /* 0x0000000b00007c02 */ /* 0x000fce0008000f00 */
[----:B------:R-:W-:Y:S02]  /*04d0*/  @!UP3 UIADD3 UR12, UPT, UPT, -UR12, URZ, URZ ;  /* 0x000000ff0c0cb290 */ /* 0x000fe4000fffe1ff */
[----:B------:R-:W-:Y:S01]  /*04e0*/  @!UP1 ULOP3.LUT UR12, URZ, UR7, URZ, 0x33, !UPT ;  /* 0x00000007ff0c9292 */ /* 0x000fe2000f8e33ff */
[----:B--2---:R-:W-:Y:S02]  /*04f0*/  @!P0 R2UR UR5, R4 ;  /* 0x00000000040582ca */ /* 0x004fe400000e0000 */
[----:B-1----:R-:W-:-:S04]  /*0500*/  ISETP.LT.U32.AND P0, PT, R3, UR10, PT ;  /* 0x0000000a03007c0c */ /* 0x002fc8000bf01070 */
[----:B------:R-:W-:-:S07]  /*0510*/  ISETP.GT.AND.EX P0, PT, R0, RZ, PT, P0 ;  /* 0x000000ff0000720c */ /* 0x000fce0003f04300 */
[----:B------:R-:W-:Y:S02]  /*0520*/  @!UP0 USHF.R.S32.HI UR4, URZ, 0x1f, UR5 ;  /* 0x0000001fff048899 */ /* 0x000fe40008011405 */
[----:B------:R-:W-:Y:S02]  /*0530*/  @!UP0 UIMAD.WIDE.U32 UR18, UR10, UR5, URZ ;  /* 0x000000050a1282a5 */ /* 0x000fe4000f8e00ff */
[----:B------:R-:W-:-:S03]  /*0540*/  @!UP0 UIMAD UR5, UR11, UR5, URZ ;  /* 0x000000050b0582a4 */ /* 0x000fc6000f8e02ff */
[----:B------:R-:W-:Y:S01]  /*0550*/  UMOV UR11, 0xffffffff ;  /* 0xffffffff000b7882 */ /* 0x000fe20000000000 */
[----:B------:R-:W-:Y:S02]  /*0560*/  @!UP0 UIMAD UR4, UR4, UR10, UR5 ;  /* 0x0000000a040482a4 */ /* 0x000fe4000f8e0205 */
[----:B------:R-:W-:Y:S01]  /*0570*/  UIADD3 UR5, UPT, UPT, -UR12, URZ, URZ ;  /* 0x000000ff0c057290 */ /* 0x000fe2000fffe1ff */
[----:B------:R-:W-:Y:S01]  /*0580*/  UMOV UR10, 0xffffffff ;  /* 0xffffffff000a7882 */ /* 0x000fe20000000000 */
[----:B------:R-:W-:Y:S01]  /*0590*/  @!UP0 UMOV UR11, UR18 ;  /* 0x00000012000b8c82 */ /* 0x000fe20008000000 */
[----:B------:R-:W-:Y:S02]  /*05a0*/  @!UP0 UIADD3 UR10, UPT, UPT, UR19, UR4, URZ ;  /* 0x00000004130a8290 */ /* 0x000fe4000fffe0ff */
[----:B------:R-:W-:Y:S01]  /*05b0*/  UIMAD UR8, UR7, UR5, UR8 ;  /* 0x00000005070872a4 */ /* 0x000fe2000f8e0208 */
[----:B------:R-:W-:Y:S11]  /*05c0*/  @!P0 EXIT ;  /* 0x000000000000894d */ /* 0x000ff60003800000 */
[----:B------:R-:W0:Y:S01]  /*05d0*/  LDC R0, c[0x0][0x360] ;  /* 0x0000d800ff007b82 */ /* 0x000e220000000800 */
[----:B------:R-:W-:Y:S01]  /*05e0*/  UIMAD UR7, UR17, UR6, URZ ;  /* 0x00000006110772a4 */ /* 0x000fe2000f8e02ff */
[----:B------:R-:W-:Y:S01]  /*05f0*/  IMAD.MOV.U32 R2, RZ, RZ, RZ ;  /* 0x000000ffff027224 */ /* 0x000fe200078e00ff */
[----:B------:R-:W-:Y:S01]  /*0600*/  UIMAD.WIDE.U32 UR4, UR6, UR6, URZ ;  /* 0x00000006060472a5 */ /* 0x000fe2000f8e00ff */
[----:B------:R-:W-:Y:S01]  /*0610*/  BSSY.RECONVERGENT B0, `(.L_x_0) ;  /* 0x0000032000007945 */ /* 0x000fe20003800200 */
[----:B------:R-:W-:-:S04]  /*0620*/  UIMAD UR7, UR17, UR6, UR7 ;  /* 0x00000006110772a4 */ /* 0x000fc8000f8e0207 */
[----:B------:R-:W-:-:S04]  /*0630*/  UIADD3 UR5, UPT, UPT, UR5, UR7, URZ ;  /* 0x0000000705057290 */ /* 0x000fc8000fffe0ff */
[----:B------:R-:W-:Y:S02]  /*0640*/  UIMAD UR5, UR5, UR6, URZ ;  /* 0x00000006050572a4 */ /* 0x000fe4000f8e02ff */
[----:B------:R-:W-:Y:S02]  /*0650*/  UIMAD.WIDE.U32 UR6, UR4, UR6, URZ ;  /* 0x00000006040672a5 */ /* 0x000fe4000f8e00ff */
[----:B------:R-:W-:-:S04]  /*0660*/  UIMAD UR4, UR17, UR4, UR5 ;  /* 0x00000004110472a4 */ /* 0x000fc8000f8e0205 */
[----:B------:R-:W-:Y:S01]  /*0670*/  UIADD3 UR4, UPT, UPT, UR7, UR4, URZ ;  /* 0x0000000407047290 */ /* 0x000fe2000fffe0ff */
[----:B------:R-:W-:Y:S01]  /*0680*/  IMAD.U32 R6, RZ, RZ, UR6 ;  /* 0x00000006ff067e24 */ /* 0x000fe2000f8e00ff */
[----:B0-----:R-:W-:Y:S01]  /*0690*/  IADD3 R9, P2, PT, R0, R3, RZ ;  /* 0x0000000300097210 */ /* 0x001fe20007f5e0ff */
[----:B------:R-:W-:-:S03]  /*06a0*/  IMAD.U32 R7, RZ, RZ, UR7 ;  /* 0x00000007ff077e24 */ /* 0x000fc6000f8e00ff */
[----:B------:R-:W-:Y:S01]  /*06b0*/  MOV R5, UR4 ;  /* 0x0000000400057c02 */ /* 0x000fe20008000f00 */
[----:B------:R-:W-:Y:S01]  /*06c0*/  IMAD.X R8, RZ, RZ, R2, P2 ;  /* 0x000000ffff087224 */ /* 0x000fe200010e0602 */
[C---:B------:R-:W-:Y:S02]  /*06d0*/  ISETP.LT.U32.AND P1, PT, R9.reuse, UR6, PT ;  /* 0x0000000609007c0c */ /* 0x040fe4000bf21070 */
[----:B------:R-:W-:Y:S02]  /*06e0*/  ISETP.GE.U32.AND P0, PT, R9, UR6, PT ;  /* 0x0000000609007c0c */ /* 0x000fe4000bf06070 */
[----:B------:R-:W-:Y:S02]  /*06f0*/  ISETP.GT.U32.AND.EX P1, PT, R5, R8, PT, P1 ;  /* 0x000000080500720c */ /* 0x000fe40003f24110 */
[----:B------:R-:W-:Y:S02]  /*0700*/  ISETP.GE.U32.AND.EX P0, PT, R8, UR4, PT, P0 ;  /* 0x0000000408007c0c */ /* 0x000fe4000bf06100 */
[----:B------:R-:W-:Y:S01]  /*0710*/  MOV R5, UR4 ;  /* 0x0000000400057c02 */ /* 0x000fe20008000f00 */
[----:B------:R-:W-:Y:S01]  /*0720*/  UMOV UR4, URZ ;  /* 0x000000ff00047c82 */ /* 0x000fe20008000000 */
[----:B------:R-:W-:-:S02]  /*0730*/  SEL R4, RZ, 0x1, P0 ;  /* 0x00000001ff047807 */ /* 0x000fc40000000000 */
[-C--:B------:R-:W-:Y:S02]  /*0740*/  SEL R7, R6, R9.reuse, P1 ;  /* 0x0000000906077207 */ /* 0x080fe40000800000 */
[----:B------:R-:W-:Y:S02]  /*0750*/  SEL R5, R5, R8, P1 ;  /* 0x0000000805057207 */ /* 0x000fe40000800000 */
[----:B------:R-:W-:-:S04]  /*0760*/  IADD3 R10, P0, P1, R7, -R9, -R4 ;  /* 0x80000009070a7210 */ /* 0x000fc8000791e804 */
[----:B------:R-:W-:-:S04]  /*0770*/  IADD3.X R16, PT, PT, R5, -0x1, ~R8, P0, P1 ;  /* 0xffffffff05107810 */ /* 0x000fc800007e2c08 */
[----:B------:R-:W-:-:S13]  /*0780*/  ISETP.NE.U32.AND P0, PT, R16, RZ, PT ;  /* 0x000000ff1000720c */ /* 0x000fda0003f05070 */
[----:B------:R-:W-:Y:S05]  /*0790*/  @P0 BRA `(.L_x_1) ;  /* 0x0000000000500947 */ /* 0x000fea0003800000 */
[----:B------:R-:W0:Y:S01]  /*07a0*/  I2F.U32.RP R5, R0 ;  /* 0x0000000000057306 */ /* 0x000e220000209000 */
[----:B------:R-:W-:Y:S01]  /*07b0*/  ISETP.NE.U32.AND P2, PT, R0, RZ, PT ;  /* 0x000000ff0000720c */ /* 0x000fe20003f45070 */
[----:B------:R-:W-:-:S06]  /*07c0*/  IMAD.MOV.U32 R13, RZ, RZ, RZ ;  /* 0x000000ffff0d7224 */ /* 0x000fcc00078e00ff */
[----:B0-----:R-:W0:Y:S02]  /*07d0*/  MUFU.RCP R5, R5 ;  /* 0x0000000500057308 */ /* 0x001e240000001000 */
[----:B0-----:R-:W-:-:S06]  /*07e0*/  VIADD R6, R5, 0xffffffe ;  /* 0x0ffffffe05067836 */ /* 0x001fcc0000000000 */
[----:B------:R0:W1:Y:S02]  /*07f0*/  F2I.FTZ.U32.TRUNC.NTZ R7, R6 ;  /* 0x0000000600077305 */ /* 0x000064000021f000 */
[----:B0-----:R-:W-:Y:S02]  /*0800*/  HFMA2 R6, -RZ, RZ, 0, 0 ;  /* 0x00000000ff067431 */ /* 0x001fe400000001ff */
[----:B-1----:R-:W-:-:S04]  /*0810*/  IMAD.MOV R9, RZ, RZ, -R7 ;  /* 0x000000ffff097224 */ /* 0x002fc800078e0a07 */
[----:B------:R-:W-:-:S04]  /*0820*/  IMAD R9, R9, R0, RZ ;  /* 0x0000000009097224 */ /* 0x000fc800078e02ff */
[----:B------:R-:W-:-:S06]  /*0830*/  IMAD.HI.U32 R7, R7, R9, R6 ;  /* 0x0000000907077227 */ /* 0x000fcc00078e0006 */
[----:B------:R-:W-:-:S04]  /*0840*/  IMAD.HI.U32 R12, R7, R10, RZ ;  /* 0x0000000a070c7227 */ /* 0x000fc800078e00ff */
[----:B------:R-:W-:-:S04]  /*0850*/  IMAD.MOV R7, RZ, RZ, -R12 ;  /* 0x000000ffff077224 */ /* 0x000fc800078e0a0c */
[----:B------:R-:W-:-:S05]  /*0860*/  IMAD R7, R0, R7, R10 ;  /* 0x0000000700077224 */ /* 0x000fca00078e020a */
[----:B------:R-:W-:-:S13]  /*0870*/  ISETP.GE.U32.AND P0, PT, R7, R0, PT ;  /* 0x000000000700720c */ /* 0x000fda0003f06070 */
[----:B------:R-:W-:Y:S01]  /*0880*/  @P0 IMAD.IADD R7, R7, 0x1, -R0 ;  /* 0x0000000107070824 */ /* 0x000fe200078e0a00 */
[----:B------:R-:W-:-:S04]  /*0890*/  @P0 IADD3 R12, PT, PT, R12, 0x1, RZ ;  /* 0x000000010c0c0810 */ /* 0x000fc80007ffe0ff */
[----:B------:R-:W-:-:S13]  /*08a0*/  ISETP.GE.U32.AND P1, PT, R7, R0, PT ;  /* 0x000000000700720c */ /* 0x000fda0003f26070 */
[----:B------:R-:W-:Y:S01]  /*08b0*/  @P1 VIADD R12, R12, 0x1 ;  /* 0x000000010c0c1836 */ /* 0x000fe20000000000 */
[----:B------:R-:W-:Y:S01]  /*08c0*/  @!P2 LOP3.LUT R12, RZ, R0, RZ, 0x33, !PT ;  /* 0x00000000ff0ca212 */ /* 0x000fe200078e33ff */
[----:B------:R-:W-:Y:S06]  /*08d0*/  BRA `(.L_x_2) ;  /* 0x0000000000147947 */ /* 0x000fec0003800000 */
.L_x_1:
[----:B------:R-:W-:Y:S01]  /*08e0*/  MOV R12, R10 ;  /* 0x0000000a000c7202 */ /* 0x000fe20000000f00 */
[----:B------:R-:W-:Y:S01]  /*08f0*/  IMAD.MOV.U32 R17, RZ, RZ, R0 ;  /* 0x000000ffff117224 */ /* 0x000fe200078e0000 */
[----:B------:R-:W-:-:S07]  /*0900*/  MOV R10, 0x920 ;  /* 0x00000920000a7802 */ /* 0x000fce0000000f00 */
[----:B------:R-:W-:Y:S05]  /*0910*/  CALL.REL.NOINC `($__internal_1_$__cuda_sm20_div_u64) ;  /* 0x0000002000d47944 */ /* 0x000fea0003c00000 */
[----:B------:R-:W-:-:S07]  /*0920*/  IMAD.MOV.U32 R13, RZ, RZ, R15 ;  /* 0x000000ffff0d7224 */ /* 0x000fce00078e000f */
.L_x_2:
[----:B------:R-:W-:Y:S05]  /*0930*/  BSYNC.RECONVERGENT B0 ;  /* 0x0000000000007941 */ /* 0x000fea0003800200 */
.L_x_0:
[----:B------:R-:W-:Y:S01]  /*0940*/  IADD3 R4, P1, PT, R12, R4, RZ ;  /* 0x000000040c047210 */ /* 0x000fe20007f3e0ff */
[----:B------:R-:W0:Y:S01]  /*0950*/  LDCU UR5, c[0x0][0x3a8] ;  /* 0x00007500ff0577ac */ /* 0x000e220008000800 */
[----:B------:R-:W-:Y:S02]  /*0960*/  BSSY.RECONVERGENT B0, `(.L_x_3) ;  /* 0x000006d000007945 */ /* 0x000fe40003800200 */
[----:B------:R-:W-:Y:S01]  /*0970*/  LOP3.LUT R5, R4, 0x3, RZ, 0xc0, !PT ;  /* 0x0000000304057812 */ /* 0x000fe200078ec0ff */
[----:B------:R-:W1:Y:S03]  /*0980*/  LDCU UR6, c[0x0][0x3a8] ;  /* 0x00007500ff0677ac */ /* 0x000e660008000800 */
[----:B------:R-:W-:Y:S01]  /*0990*/  ISETP.NE.U32.AND P0, PT, R5, 0x3, PT ;  /* 0x000000030500780c */ /* 0x000fe20003f05070 */
[----:B------:R-:W2:Y:S01]  /*09a0*/  LDCU UR13, c[0x0][0x3a8] ;  /* 0x00007500ff0d77ac */ /* 0x000ea20008000800 */
[----:B------:R-:W-:-:S02]  /*09b0*/  IADD3.X R5, PT, PT, RZ, R13, RZ, P1, !PT ;  /* 0x0000000dff057210 */ /* 0x000fc40000ffe4ff */
[----:B------:R-:W-:Y:S01]  /*09c0*/  ISETP.NE.AND.EX P0, PT, RZ, RZ, PT, P0 ;  /* 0x000000ffff00720c */ /* 0x000fe20003f05300 */
[----:B0-----:R-:W-:-:S12]  /*09d0*/  UIMAD UR5, UR5, UR5, URZ ;  /* 0x00000005050572a4 */ /* 0x001fd8000f8e02ff */
[----:B-1----:R-:W-:Y:S05]  /*09e0*/  @!P0 BRA `(.L_x_4) ;  /* 0x0000000400908947 */ /* 0x002fea0003800000 */
[----:B------:R-:W0:Y:S01]  /*09f0*/  LDCU.64 UR18, c[0x0][0x380] ;  /* 0x00007000ff1277ac */ /* 0x000e220008000a00 */
[----:B------:R-:W-:Y:S01]  /*0a00*/  IADD3 R13, P0, PT, R3, UR11, RZ ;  /* 0x0000000b030d7c10 */ /* 0x000fe2000ff1e0ff */
[----:B------:R-:W-:Y:S02]  /*0a10*/  VIADD R11, R4, 0x1 ;  /* 0x00000001040b7836 */ /* 0x000fe40000000000 */
[----:B------:R-:W-:Y:S01]  /*0a20*/  IMAD.MOV.U32 R7, RZ, RZ, RZ ;  /* 0x000000ffff077224 */ /* 0x000fe200078e00ff */
[----:B------:R-:W-:Y:S02]  /*0a30*/  IADD3.X R8, PT, PT, R2, UR10, RZ, P0, !PT ;  /* 0x0000000a02087c10 */ /* 0x000fe400087fe4ff */
[----:B------:R-:W-:Y:S02]  /*0a40*/  LOP3.LUT R11, R11, 0x3, RZ, 0xc0, !PT ;  /* 0x000000030b0b7812 */ /* 0x000fe400078ec0ff */
[----:B0-----:R-:W-:-:S04]  /*0a50*/  LEA R6, P1, R13, UR18, 0x2 ;  /* 0x000000120d067c11 */ /* 0x001fc8000f8210ff */
[----:B------:R-:W-:-:S09]  /*0a60*/  LEA.HI.X R13, R13, UR19, R8, 0x2, P1 ;  /* 0x000000130d0d7c11 */ /* 0x000fd200088f1408 */
.L_x_11:
[----:B------:R-:W-:Y:S01]  /*0a70*/  ISETP.NE.U32.AND P1, PT, R2, RZ, PT ;  /* 0x000000ff0200720c */ /* 0x000fe20003f25070 */
[----:B------:R-:W-:Y:S01]  /*0a80*/  BSSY.RECONVERGENT B1, `(.L_x_5) ;  /* 0x0000028000017945 */ /* 0x000fe20003800200 */
[----:B------:R-:W-:-:S04]  /*0a90*/  IADD3 R11, P0, PT, R11, -0x1, RZ ;  /* 0xffffffff0b0b7810 */ /* 0x000fc80007f1e0ff */
[----:B------:R-:W-:Y:S02]  /*0aa0*/  IADD3.X R7, PT, PT, R7, -0x1, RZ, P0, !PT ;  /* 0xffffffff07077810 */ /* 0x000fe400007fe4ff */
[----:B------:R-:W-:-:S04]  /*0ab0*/  ISETP.NE.U32.AND P0, PT, R11, RZ, PT ;  /* 0x000000ff0b00720c */ /* 0x000fc80003f05070 */
[----:B------:R-:W-:Y:S01]  /*0ac0*/  ISETP.NE.AND.EX P0, PT, R7, RZ, PT, P0 ;  /* 0x000000ff0700720c */ /* 0x000fe20003f05300 */
[----:B0-----:R-:W-:-:S12]  /*0ad0*/  @P1 BRA `(.L_x_6) ;  /* 0x0000000000581947 */ /* 0x001fd80003800000 */
[----:B------:R-:W0:Y:S01]  /*0ae0*/  I2F.U32.RP R10, UR5 ;  /* 0x00000005000a7d06 */ /* 0x000e220008209000 */
[----:B------:R-:W-:-:S07]  /*0af0*/  ISETP.NE.U32.AND P3, PT, RZ, UR5, PT ;  /* 0x00000005ff007c0c */ /* 0x000fce000bf65070 */
[----:B0-----:R-:W0:Y:S02]  /*0b00*/  MUFU.RCP R10, R10 ;  /* 0x0000000a000a7308 */ /* 0x001e240000001000 */
[----:B0-----:R-:W-:Y:S01]  /*0b10*/  IADD3 R8, PT, PT, R10, 0xffffffe, RZ ;  /* 0x0ffffffe0a087810 */ /* 0x001fe20007ffe0ff */
[----:B------:R-:W-:-:S05]  /*0b20*/  IMAD.MOV.U32 R10, RZ, RZ, RZ ;  /* 0x000000ffff0a7224 */ /* 0x000fca00078e00ff */
[----:B------:R0:W1:Y:S02]  /*0b30*/  F2I.FTZ.U32.TRUNC.NTZ R9, R8 ;  /* 0x0000000800097305 */ /* 0x000064000021f000 */
[----:B0-----:R-:W-:Y:S02]  /*0b40*/  IMAD.MOV.U32 R8, RZ, RZ, RZ ;  /* 0x000000ffff087224 */ /* 0x001fe400078e00ff */
[----:B-1----:R-:W-:-:S04]  /*0b50*/  IMAD.MOV R15, RZ, RZ, -R9 ;  /* 0x000000ffff0f7224 */ /* 0x002fc800078e0a09 */
[----:B------:R-:W-:-:S04]  /*0b60*/  IMAD R15, R15, UR5, RZ ;  /* 0x000000050f0f7c24 */ /* 0x000fc8000f8e02ff */
[----:B------:R-:W-:-:S06]  /*0b70*/  IMAD.HI.U32 R12, R9, R15, R8 ;  /* 0x0000000f090c7227 */ /* 0x000fcc00078e0008 */
[----:B------:R-:W-:-:S05]  /*0b80*/  IMAD.HI.U32 R12, R12, R3, RZ ;  /* 0x000000030c0c7227 */ /* 0x000fca00078e00ff */
[----:B------:R-:W-:-:S05]  /*0b90*/  IADD3 R14, PT, PT, -R12, RZ, RZ ;  /* 0x000000ff0c0e7210 */ /* 0x000fca0007ffe1ff */
[----:B------:R-:W-:-:S05]  /*0ba0*/  IMAD R9, R14, UR5, R3 ;  /* 0x000000050e097c24 */ /* 0x000fca000f8e0203 */
[----:B------:R-:W-:-:S13]  /*0bb0*/  ISETP.GE.U32.AND P1, PT, R9, UR5, PT ;  /* 0x0000000509007c0c */ /* 0x000fda000bf26070 */
[----:B------:R-:W-:Y:S02]  /*0bc0*/  @P1 VIADD R9, R9, -UR5 ;  /* 0x8000000509091c36 */ /* 0x000fe40008000000 */
[----:B------:R-:W-:-:S03]  /*0bd0*/  @P1 VIADD R12, R12, 0x1 ;  /* 0x000000010c0c1836 */ /* 0x000fc60000000000 */
[----:B------:R-:W-:-:S13]  /*0be0*/  ISETP.GE.U32.AND P2, PT, R9, UR5, PT ;  /* 0x0000000509007c0c */ /* 0x000fda000bf46070 */
[----:B------:R-:W-:Y:S02]  /*0bf0*/  @P2 IADD3 R12, PT, PT, R12, 0x1, RZ ;  /* 0x000000010c0c2810 */ /* 0x000fe40007ffe0ff */
[----:B------:R-:W-:-:S05]  /*0c00*/  @!P3 LOP3.LUT R12, RZ, UR5, RZ, 0x33, !PT ;  /* 0x00000005ff0cbc12 */ /* 0x000fca000f8e33ff */
[----:B------:R-:W-:-:S04]  /*0c10*/  IMAD.MOV R16, RZ, RZ, -R12 ;  /* 0x000000ffff107224 */ /* 0x000fc800078e0a0c */
[----:B------:R-:W-:Y:S01]  /*0c20*/  IMAD R16, R16, UR5, R3 ;  /* 0x0000000510107c24 */ /* 0x000fe2000f8e0203 */
[----:B------:R-:W-:Y:S06]  /*0c30*/  BRA `(.L_x_7) ;  /* 0x0000000000307947 */ /* 0x000fec0003800000 */
.L_x_6:
[----:B------:R-:W-:Y:S01]  /*0c40*/  MOV R12, R3 ;  /* 0x00000003000c7202 */ /* 0x000fe20000000f00 */
[----:B------:R-:W-:Y:S01]  /*0c50*/  IMAD.MOV.U32 R16, RZ, RZ, R2 ;  /* 0x000000ffff107224 */ /* 0x000fe200078e0002 */
[----:B------:R-:W-:Y:S01]  /*0c60*/  MOV R10, 0xc90 ;  /* 0x00000c90000a7802 */ /* 0x000fe20000000f00 */
[----:B------:R-:W-:-:S07]  /*0c70*/  IMAD.U32 R17, RZ, RZ, UR5 ;  /* 0x00000005ff117e24 */ /* 0x000fce000f8e00ff */
[----:B--2---:R-:W-:Y:S05]  /*0c80*/  CALL.REL.NOINC `($__internal_1_$__cuda_sm20_div_u64) ;  /* 0x0000001c00f87944 */ /* 0x004fea0003c00000 */
[----:B------:R-:W-:Y:S01]  /*0c90*/  IADD3 R17, P1, PT, RZ, -R12, RZ ;  /* 0x8000000cff117210 */ /* 0x000fe20007f3e0ff */
[----:B------:R-:W-:Y:S02]  /*0ca0*/  IMAD.MOV.U32 R8, RZ, RZ, R3 ;  /* 0x000000ffff087224 */ /* 0x000fe400078e0003 */
[----:B------:R-:W-:Y:S01]  /*0cb0*/  IMAD.MOV.U32 R9, RZ, RZ, R2 ;  /* 0x000000ffff097224 */ /* 0x000fe200078e0002 */
[----:B------:R-:W-:Y:S01]  /*0cc0*/  IADD3.X R15, PT, PT, RZ, ~R15, RZ, P1, !PT ;  /* 0x8000000fff0f7210 */ /* 0x000fe20000ffe4ff */
[----:B------:R-:W-:-:S04]  /*0cd0*/  IMAD.WIDE.U32 R16, R17, UR5, R8 ;  /* 0x0000000511107c25 */ /* 0x000fc8000f8e0008 */
[----:B------:R-:W-:-:S05]  /*0ce0*/  IMAD R9, R15, UR5, RZ ;  /* 0x000000050f097c24 */ /* 0x000fca000f8e02ff */
[----:B------:R-:W-:-:S07]  /*0cf0*/  IADD3 R10, PT, PT, R17, R9, RZ ;  /* 0x00000009110a7210 */ /* 0x000fce0007ffe0ff */
.L_x_7:
[----:B--2---:R-:W-:Y:S05]  /*0d00*/  BSYNC.RECONVERGENT B1 ;  /* 0x0000000000017941 */ /* 0x004fea0003800200 */
.L_x_5:
[----:B------:R-:W-:Y:S01]  /*0d10*/  LOP3.LUT R8, R10, UR17, RZ, 0xfc, !PT ;  /* 0x000000110a087c12 */ /* 0x000fe2000f8efcff */
[----:B------:R-:W-:Y:S03]  /*0d20*/  BSSY.RECONVERGENT B1, `(.L_x_8) ;  /* 0x0000020000017945 */ /* 0x000fe60003800200 */
[----:B------:R-:W-:-:S13]  /*0d30*/  ISETP.NE.U32.AND P1, PT, R8, RZ, PT ;  /* 0x000000ff0800720c */ /* 0x000fda0003f25070 */
[----:B------:R-:W-:Y:S05]  /*0d40*/  @P1 BRA `(.L_x_9) ;  /* 0x0000000000581947 */ /* 0x000fea0003800000 */
[----:B------:R-:W-:-:S04]  /*0d50*/  IMAD.U32 R15, RZ, RZ, UR13 ;  /* 0x0000000dff0f7e24 */ /* 0x000fc8000f8e00ff */
[----:B------:R-:W0:Y:S01]  /*0d60*/  I2F.U32.RP R10, R15 ;  /* 0x0000000f000a7306 */ /* 0x000e220000209000 */
[----:B------:R-:W-:-:S07]  /*0d70*/  ISETP.NE.U32.AND P3, PT, R15, RZ, PT ;  /* 0x000000ff0f00720c */ /* 0x000fce0003f65070 */
[----:B0-----:R-:W0:Y:S02]  /*0d80*/  MUFU.RCP R10, R10 ;  /* 0x0000000a000a7308 */ /* 0x001e240000001000 */
[----:B0-----:R-:W-:-:S06]  /*0d90*/  VIADD R8, R10, 0xffffffe ;  /* 0x0ffffffe0a087836 */ /* 0x001fcc0000000000 */
[----:B------:R0:W1:Y:S02]  /*0da0*/  F2I.FTZ.U32.TRUNC.NTZ R9, R8 ;  /* 0x0000000800097305 */ /* 0x000064000021f000 */
[----:B0-----:R-:W-:Y:S02]  /*0db0*/  IMAD.MOV.U32 R8, RZ, RZ, RZ ;  /* 0x000000ffff087224 */ /* 0x001fe400078e00ff */
[----:B-1----:R-:W-:-:S05]  /*0dc0*/  IMAD R14, R9, R15, RZ ;  /* 0x0000000f090e7224 */ /* 0x002fca00078e02ff */
[----:B------:R-:W-:-:S05]  /*0dd0*/  IADD3 R17, PT, PT, -R14, RZ, RZ ;  /* 0x000000ff0e117210 */ /* 0x000fca0007ffe1ff */
[----:B------:R-:W-:-:S06]  /*0de0*/  IMAD.HI.U32 R9, R9, R17, R8 ;  /* 0x0000001109097227 */ /* 0x000fcc00078e0008 */
[----:B------:R-:W-:-:S04]  /*0df0*/  IMAD.HI.U32 R9, R9, R16, RZ ;  /* 0x0000001009097227 */ /* 0x000fc800078e00ff */
[----:B------:R-:W-:-:S04]  /*0e00*/  IMAD.MOV R14, RZ, RZ, -R9 ;  /* 0x000000ffff0e7224 */ /* 0x000fc800078e0a09 */
[----:B------:R-:W-:-:S05]  /*0e10*/  IMAD R14, R15, R14, R16 ;  /* 0x0000000e0f0e7224 */ /* 0x000fca00078e0210 */
[----:B------:R-:W-:-:S13]  /*0e20*/  ISETP.GE.U32.AND P1, PT, R14, R15, PT ;  /* 0x0000000f0e00720c */ /* 0x000fda0003f26070 */
[----:B------:R-:W-:Y:S01]  /*0e30*/  @P1 IADD3 R14, PT, PT, R14, -R15, RZ ;  /* 0x8000000f0e0e1210 */ /* 0x000fe20007ffe0ff */
[----:B------:R-:W-:-:S03]  /*0e40*/  @P1 VIADD R9, R9, 0x1 ;  /* 0x0000000109091836 */ /* 0x000fc60000000000 */
[----:B------:R-:W-:-:S13]  /*0e50*/  ISETP.GE.U32.AND P2, PT, R14, R15, PT ;  /* 0x0000000f0e00720c */ /* 0x000fda0003f46070 */
[----:B------:R-:W-:Y:S01]  /*0e60*/  @P2 VIADD R9, R9, 0x1 ;  /* 0x0000000109092836 */ /* 0x000fe20000000000 */
[----:B------:R-:W-:-:S04]  /*0e70*/  @!P3 LOP3.LUT R9, RZ, R15, RZ, 0x33, !PT ;  /* 0x0000000fff09b212 */ /* 0x000fc800078e33ff */
[----:B------:R-:W-:-:S05]  /*0e80*/  IADD3 R8, PT, PT, -R9, RZ, RZ ;  /* 0x000000ff09087210 */ /* 0x000fca0007ffe1ff */
[----:B------:R-:W-:Y:S01]  /*0e90*/  IMAD R8, R15, R8, R16 ;  /* 0x000000080f087224 */ /* 0x000fe200078e0210 */
[----:B------:R-:W-:Y:S06]  /*0ea0*/  BRA `(.L_x_10) ;  /* 0x00000000001c7947 */ /* 0x000fec0003800000 */
.L_x_9:
[----:B------:R-:W-:Y:S01]  /*0eb0*/  IMAD.U32 R9, RZ, RZ, UR17 ;  /* 0x00000011ff097e24 */ /* 0x000fe2000f8e00ff */
[----:B------:R-:W-:-:S07]  /*0ec0*/  MOV R8, 0xee0 ;  /* 0x00000ee000087802 */ /* 0x000fce0000000f00 */
[----:B------:R-:W-:Y:S05]  /*0ed0*/  CALL.REL.NOINC `($__internal_0_$__cuda_sm20_div_s64) ;  /* 0x0000001800347944 */ /* 0x000fea0003c00000 */
[----:B------:R-:W-:Y:S01]  /*0ee0*/  MOV R15, UR13 ;  /* 0x0000000d000f7c02 */ /* 0x000fe20008000f00 */
[--C-:B------:R-:W-:Y:S02]  /*0ef0*/  IMAD.MOV R8, RZ, RZ, -R10.reuse ;  /* 0x000000ffff087224 */ /* 0x100fe400078e0a0a */
[----:B------:R-:W-:Y:S02]  /*0f00*/  IMAD.MOV.U32 R9, RZ, RZ, R10 ;  /* 0x000000ffff097224 */ /* 0x000fe400078e000a */
[----:B------:R-:W-:-:S07]  /*0f10*/  IMAD R8, R8, R15, R16 ;  /* 0x0000000f08087224 */ /* 0x000fce00078e0210 */
.L_x_10:
[----:B------:R-:W-:Y:S05]  /*0f20*/  BSYNC.RECONVERGENT B1 ;  /* 0x0000000000017941 */ /* 0x000fea0003800200 */
.L_x_8:
[----:B------:R-:W-:-:S06]  /*0f30*/  UISETP.NE.AND UP0, UPT, UR16, 0x1, UPT ;  /* 0x000000011000788c */ /* 0x000fcc000bf05270 */
[----:B------:R-:W-:-:S13]  /*0f40*/  PLOP3.LUT P1, PT, PT, PT, UP0, 0x80, 0x8 ;  /* 0x000000000008781c */ /* 0x000fda0003f2f008 */
[----:B------:R-:W-:Y:S01]  /*0f50*/  @!P1 MOV R17, R13 ;  /* 0x0000000d00119202 */ /* 0x000fe20000000f00 */
[----:B------:R-:W-:-:S05]  /*0f60*/  @!P1 IMAD.MOV.U32 R16, RZ, RZ, R6 ;  /* 0x000000ffff109224 */ /* 0x000fca00078e0006 */
[----:B------:R-:W2:Y:S01]  /*0f70*/  @!P1 LDG.E.CONSTANT R17, desc[UR14][R16.64] ;  /* 0x0000000e10119981 */ /* 0x000ea2000c1e9900 */
[----:B------:R-:W2:Y:S01]  /*0f80*/  @!UP0 LDCU UR7, c[0x0][0x390] ;  /* 0x00007200ff0787ac */ /* 0x000ea20008000800 */
[C---:B------:R-:W-:Y:S01]  /*0f90*/  @!P1 IMAD R8, R15.reuse, UR8, R8 ;  /* 0x000000080f089c24 */ /* 0x040fe2000f8e0208 */
[C---:B------:R-:W-:Y:S01]  /*0fa0*/  LEA R6, P2, R0.reuse, R6, 0x2 ;  /* 0x0000000600067211 */ /* 0x040fe200078410ff */
[C---:B------:R-:W-:Y:S02]  /*0fb0*/  @!P1 IMAD R10, R15.reuse, UR9, R12 ;  /* 0x000000090f0a9c24 */ /* 0x040fe4000f8e020c */
[----:B------:R-:W-:Y:S01]  /*0fc0*/  @!P1 IMAD R9, R15, UR12, R9 ;  /* 0x0000000c0f099c24 */ /* 0x000fe2000f8e0209 */
[----:B------:R-:W-:Y:S01]  /*0fd0*/  LEA.HI.X R13, R0, R13, RZ, 0x2, P2 ;  /* 0x0000000d000d7211 */ /* 0x000fe200010f14ff */
[----:B------:R-:W-:-:S04]  /*0fe0*/  @!P1 IMAD.SHL.U32 R8, R8, 0x4, RZ ;  /* 0x0000000408089824 */ /* 0x000fc800078e00ff */
[----:B--2---:R0:W-:Y:S01]  /*0ff0*/  @!P1 SUST.D.BA.3D.STRONG.SM.TRAP [R8], R17, UR7 ;  /* 0xb0ff071108009f9d */ /* 0x0041e2000810a900 */
[----:B------:R-:W-:-:S05]  /*1000*/  IADD3 R3, P1, PT, R0, R3, RZ ;  /* 0x0000000300037210 */ /* 0x000fca0007f3e0ff */
[----:B------:R-:W-:Y:S01]  /*1010*/  IMAD.X R2, RZ, RZ, R2, P1 ;  /* 0x000000ffff027224 */ /* 0x000fe200008e0602 */
[----:B------:R-:W-:Y:S07]  /*1020*/  @P0 BRA `(.L_x_11) ;  /* 0xfffffff800900947 */ /* 0x000fee000383ffff */
.L_x_4:
[----:B0-2---:R-:W-:Y:S05]  /*1030*/  BSYNC.RECONVERGENT B0 ;  /* 0x0000000000007941 */ /* 0x005fea0003800200 */
.L_x_3:
[----:B------:R-:W-:Y:S01]  /*1040*/  ISETP.GE.U32.AND P0, PT, R4, 0x3, PT ;  /* 0x000000030400780c */ /* 0x000fe20003f06070 */
[----:B------:R-:W0:Y:S03]  /*1050*/  LDCU UR20, c[0x0][0x3a8] ;  /* 0x00007500ff1477ac */ /* 0x000e260008000800 */
[----:B------:R-:W-:-:S13]  /*1060*/  ISETP.GE.U32.AND.EX P0, PT, R5, RZ, PT, P0 ;  /* 0x000000ff0500720c */ /* 0x000fda0003f06100 */
[----:B0-----:R-:W-:Y:S05]  /*1070*/  @!P0 EXIT ;  /* 0x000000000000894d */ /* 0x001fea0003800000 */
[----:B------:R-:W-:Y:S01]  /*1080*/  BSSY.RECONVERGENT B0, `(.L_x_12) ;  /* 0x0000171000007945 */ /* 0x000fe20003800200 */
.L_x_37:
[----:B------:R-:W-:Y:S01]  /*1090*/  ISETP.NE.U32.AND P0, PT, R2, RZ, PT ;  /* 0x000000ff0200720c */ /* 0x000fe20003f05070 */
[----:B------:R-:W-:-:S12]  /*10a0*/  BSSY.RECONVERGENT B1, `(.L_x_13) ;  /* 0x0000025000017945 */ /* 0x000fd80003800200 */
[----:B------:R-:W-:Y:S05]  /*10b0*/  @P0 BRA `(.L_x_14) ;  /* 0x0000000000580947 */ /* 0x000fea0003800000 */
[----:B------:R-:W0:Y:S01]  /*10c0*/  I2F.U32.RP R7, UR5 ;  /* 0x0000000500077d06 */ /* 0x000e220008209000 */
[----:B------:R-:W-:Y:S01]  /*10d0*/  IMAD.MOV.U32 R4, RZ, RZ, RZ ;  /* 0x000000ffff047224 */ /* 0x000fe200078e00ff */
[----:B------:R-:W-:Y:S01]  /*10e0*/  ISETP.NE.U32.AND P2, PT, RZ, UR5, PT ;  /* 0x00000005ff007c0c */ /* 0x000fe2000bf45070 */
[----:B------:R-:W-:-:S05]  /*10f0*/  IMAD.MOV.U32 R10, RZ, RZ, RZ ;  /* 0x000000ffff0a7224 */ /* 0x000fca00078e00ff */
[----:B0-----:R-:W0:Y:S02]  /*1100*/  MUFU.RCP R7, R7 ;  /* 0x0000000700077308 */ /* 0x001e240000001000 */
[----:B0-----:R-:W-:-:S06]  /*1110*/  IADD3 R8, PT, PT, R7, 0xffffffe, RZ ;  /* 0x0ffffffe07087810 */ /* 0x001fcc0007ffe0ff */
[----:B------:R-:W0:Y:S02]  /*1120*/  F2I.FTZ.U32.TRUNC.NTZ R5, R8 ;  /* 0x0000000800057305 */ /* 0x000e24000021f000 */
[----:B0-----:R-:W-:-:S04]  /*1130*/  IMAD.MOV R9, RZ, RZ, -R5 ;  /* 0x000000ffff097224 */ /* 0x001fc800078e0a05 */
        /* <DEDUP_REMOVED lines=14> */
.L_x_14:
[----:B------:R-:W-:Y:S01]  /*1220*/  MOV R12, R3 ;  /* 0x00000003000c7202 */ /* 0x000fe20000000f00 */
[----:B------:R-:W-:Y:S01]  /*1230*/  IMAD.MOV.U32 R16, RZ, RZ, R2 ;  /* 0x000000ffff107224 */ /* 0x000fe200078e0002 */
[----:B------:R-:W-:Y:S01]  /*1240*/  MOV R10, 0x1270 ;  /* 0x00001270000a7802 */ /* 0x000fe20000000f00 */
[----:B------:R-:W-:-:S07]  /*1250*/  IMAD.U32 R17, RZ, RZ, UR5 ;  /* 0x00000005ff117e24 */ /* 0x000fce000f8e00ff */
[----:B------:R-:W-:Y:S05]  /*1260*/  CALL.REL.NOINC `($__internal_1_$__cuda_sm20_div_u64) ;  /* 0x0000001800807944 */ /* 0x000fea0003c00000 */
[-C--:B------:R-:W-:Y:S01]  /*1270*/  IADD3 R7, P0, PT, RZ, -R12.reuse, RZ ;  /* 0x8000000cff077210 */ /* 0x080fe20007f1e0ff */
[----:B------:R-:W-:Y:S02]  /*1280*/  IMAD.MOV.U32 R4, RZ, RZ, R3 ;  /* 0x000000ffff047224 */ /* 0x000fe400078e0003 */
[----:B------:R-:W-:Y:S01]  /*1290*/  IMAD.MOV.U32 R5, RZ, RZ, R2 ;  /* 0x000000ffff057224 */ /* 0x000fe200078e0002 */
[----:B------:R-:W-:Y:S01]  /*12a0*/  IADD3.X R15, PT, PT, RZ, ~R15, RZ, P0, !PT ;  /* 0x8000000fff0f7210 */ /* 0x000fe200007fe4ff */
[----:B------:R-:W-:Y:S01]  /*12b0*/  IMAD.WIDE.U32 R6, R7, UR5, R4 ;  /* 0x0000000507067c25 */ /* 0x000fe2000f8e0004 */
[----:B------:R-:W-:-:S03]  /*12c0*/  MOV R4, R12 ;  /* 0x0000000c00047202 */ /* 0x000fc60000000f00 */
[----:B------:R-:W-:-:S04]  /*12d0*/  IMAD R15, R15, UR5, RZ ;  /* 0x000000050f0f7c24 */ /* 0x000fc8000f8e02ff */
[----:B------:R-:W-:-:S07]  /*12e0*/  IMAD.IADD R10, R15, 0x1, R7 ;  /* 0x000000010f0a7824 */ /* 0x000fce00078e0207 */
.L_x_15:
[----:B------:R-:W-:Y:S05]  /*12f0*/  BSYNC.RECONVERGENT B1 ;  /* 0x0000000000017941 */ /* 0x000fea0003800200 */
.L_x_13:
        /* <DEDUP_REMOVED lines=8> */
[----:B0-----:R-:W-:-:S06]  /*1380*/  IADD3 R8, PT, PT, R10, 0xffffffe, RZ ;  /* 0x0ffffffe0a087810 */ /* 0x001fcc0007ffe0ff */
[----:B------:R0:W1:Y:S02]  /*1390*/  F2I.FTZ.U32.TRUNC.NTZ R9, R8 ;  /* 0x0000000800097305 */ /* 0x000064000021f000 */
[----:B0-----:R-:W-:Y:S02]  /*13a0*/  IMAD.MOV.U32 R8, RZ, RZ, RZ ;  /* 0x000000ffff087224 */ /* 0x001fe400078e00ff */
[----:B-1----:R-:W-:-:S04]  /*13b0*/  IMAD R5, R9, R11, RZ ;  /* 0x0000000b09057224 */ /* 0x002fc800078e02ff */
[----:B------:R-:W-:-:S04]  /*13c0*/  IMAD.MOV R5, RZ, RZ, -R5 ;  /* 0x000000ffff057224 */ /* 0x000fc800078e0a05 */
[----:B------:R-:W-:-:S06]  /*13d0*/  IMAD.HI.U32 R5, R9, R5, R8 ;  /* 0x0000000509057227 */ /* 0x000fcc00078e0008 */
[----:B------:R-:W-:-:S05]  /*13e0*/  IMAD.HI.U32 R5, R5, R6, RZ ;  /* 0x0000000605057227 */ /* 0x000fca00078e00ff */
[----:B------:R-:W-:-:S05]  /*13f0*/  IADD3 R7, PT, PT, -R5, RZ, RZ ;  /* 0x000000ff05077210 */ /* 0x000fca0007ffe1ff */
[----:B------:R-:W-:-:S05]  /*1400*/  IMAD R7, R11, R7, R6 ;  /* 0x000000070b077224 */ /* 0x000fca00078e0206 */
[----:B------:R-:W-:-:S13]  /*1410*/  ISETP.GE.U32.AND P0, PT, R7, R11, PT ;  /* 0x0000000b0700720c */ /* 0x000fda0003f06070 */
[----:B------:R-:W-:Y:S02]  /*1420*/  @P0 IMAD.IADD R7, R7, 0x1, -R11 ;  /* 0x0000000107070824 */ /* 0x000fe400078e0a0b */
[----:B------:R-:W-:-:S03]  /*1430*/  @P0 VIADD R5, R5, 0x1 ;  /* 0x0000000105050836 */ /* 0x000fc60000000000 */
[----:B------:R-:W-:-:S13]  /*1440*/  ISETP.GE.U32.AND P1, PT, R7, R11, PT ;  /* 0x0000000b0700720c */ /* 0x000fda0003f26070 */
[----:B------:R-:W-:Y:S02]  /*1450*/  @P1 IADD3 R5, PT, PT, R5, 0x1, RZ ;  /* 0x0000000105051810 */ /* 0x000fe40007ffe0ff */
[----:B------:R-:W-:-:S05]  /*1460*/  @!P2 LOP3.LUT R5, RZ, R11, RZ, 0x33, !PT ;  /* 0x0000000bff05a212 */ /* 0x000fca00078e33ff */
[----:B------:R-:W-:-:S04]  /*1470*/  IMAD.MOV R7, RZ, RZ, -R5 ;  /* 0x000000ffff077224 */ /* 0x000fc800078e0a05 */
[----:B------:R-:W-:Y:S01]  /*1480*/  IMAD R8, R11, R7, R6 ;  /* 0x000000070b087224 */ /* 0x000fe200078e0206 */
[----:B------:R-:W-:Y:S06]  /*1490*/  BRA `(.L_x_18) ;  /* 0x0000000000207947 */ /* 0x000fec0003800000 */
.L_x_17:
[----:B------:R-:W-:Y:S01]  /*14a0*/  IMAD.MOV.U32 R16, RZ, RZ, R6 ;  /* 0x000000ffff107224 */ /* 0x000fe200078e0006 */
[----:B------:R-:W-:Y:S02]  /*14b0*/  MOV R9, UR17 ;  /* 0x0000001100097c02 */ /* 0x000fe40008000f00 */
[----:B------:R-:W-:-:S07]  /*14c0*/  MOV R8, 0x14e0 ;  /* 0x000014e000087802 */ /* 0x000fce0000000f00 */
[----:B------:R-:W-:Y:S05]  /*14d0*/  CALL.REL.NOINC `($__internal_0_$__cuda_sm20_div_s64) ;  /* 0x0000001000b47944 */ /* 0x000fea0003c00000 */
[----:B------:R-:W-:Y:S01]  /*14e0*/  IMAD.MOV R8, RZ, RZ, -R10 ;  /* 0x000000ffff087224 */ /* 0x000fe200078e0a0a */
[----:B------:R-:W-:Y:S01]  /*14f0*/  MOV R5, R10 ;  /* 0x0000000a00057202 */ /* 0x000fe20000000f00 */
[----:B------:R-:W-:-:S04]  /*1500*/  IMAD.U32 R11, RZ, RZ, UR20 ;  /* 0x00000014ff0b7e24 */ /* 0x000fc8000f8e00ff */
[----:B------:R-:W-:-:S07]  /*1510*/  IMAD R8, R8, R11, R6 ;  /* 0x0000000b08087224 */ /* 0x000fce00078e0206 */
.L_x_18:
[----:B------:R-:W-:Y:S05]  /*1520*/  BSYNC.RECONVERGENT B1 ;  /* 0x0000000000017941 */ /* 0x000fea0003800200 */
.L_x_16:
[----:B------:R-:W-:-:S06]  /*1530*/  UISETP.NE.AND UP0, UPT, UR16, 0x1, UPT ;  /* 0x000000011000788c */ /* 0x000fcc000bf05270 */
[----:B------:R-:W-:-:S05]  /*1540*/  PLOP3.LUT P1, PT, PT, PT, UP0, 0x80, 0x8 ;  /* 0x000000000008781c */ /* 0x000fca0003f2f008 */
[----:B------:R-:W0:Y:S08]  /*1550*/  @!UP0 LDCU.64 UR18, c[0x0][0x380] ;  /* 0x00007000ff1287ac */ /* 0x000e300008000a00 */
[----:B------:R-:W-:-:S04]  /*1560*/  @!P1 IADD3 R6, P0, PT, R3, UR11, RZ ;  /* 0x0000000b03069c10 */ /* 0x000fc8000ff1e0ff */
[----:B------:R-:W-:Y:S02]  /*1570*/  @!P1 IADD3.X R7, PT, PT, R2, UR10, RZ, P0, !PT ;  /* 0x0000000a02079c10 */ /* 0x000fe400087fe4ff */
[----:B0-----:R-:W-:-:S04]  /*1580*/  @!P1 LEA R12, P0, R6, UR18, 0x2 ;  /* 0x00000012060c9c11 */ /* 0x001fc8000f8010ff */
[----:B------:R-:W-:-:S06]  /*1590*/  @!P1 LEA.HI.X R13, R6, UR19, R7, 0x2, P0 ;  /* 0x00000013060d9c11 */ /* 0x000fcc00080f1407 */
[----:B------:R-:W2:Y:S01]  /*15a0*/  @!P1 LDG.E.CONSTANT R13, desc[UR14][R12.64] ;  /* 0x0000000e0c0d9981 */ /* 0x000ea2000c1e9900 */
[----:B------:R-:W-:Y:S01]  /*15b0*/  IADD3 R6, P0, PT, R0, R3, RZ ;  /* 0x0000000300067210 */ /* 0x000fe20007f1e0ff */
[----:B------:R-:W2:Y:S01]  /*15c0*/  @!UP0 LDCU UR7, c[0x0][0x390] ;  /* 0x00007200ff0787ac */ /* 0x000ea20008000800 */
[C---:B------:R-:W-:Y:S01]  /*15d0*/  @!P1 IMAD R8, R11.reuse, UR8, R8 ;  /* 0x000000080b089c24 */ /* 0x040fe2000f8e0208 */
[----:B------:R-:W-:Y:S01]  /*15e0*/  BSSY.RECONVERGENT B1, `(.L_x_19) ;  /* 0x0000029000017945 */ /* 0x000fe20003800200 */
[C---:B------:R-:W-:Y:S02]  /*15f0*/  @!P1 IMAD R10, R11.reuse, UR9, R4 ;  /* 0x000000090b0a9c24 */ /* 0x040fe4000f8e0204 */
[----:B------:R-:W-:Y:S02]  /*1600*/  IMAD.X R7, RZ, RZ, R2, P0 ;  /* 0x000000ffff077224 */ /* 0x000fe400000e0602 */
[----:B------:R-:W-:Y:S02]  /*1610*/  @!P1 IMAD R9, R11, UR12, R5 ;  /* 0x0000000c0b099c24 */ /* 0x000fe4000f8e0205 */
[----:B------:R-:W-:Y:S01]  /*1620*/  @!P1 IMAD.SHL.U32 R8, R8, 0x4, RZ ;  /* 0x0000000408089824 */ /* 0x000fe200078e00ff */
[----:B------:R-:W-:-:S03]  /*1630*/  ISETP.NE.U32.AND P0, PT, R7, RZ, PT ;  /* 0x000000ff0700720c */ /* 0x000fc60003f05070 */
[----:B--2---:R0:W-:Y:S10]  /*1640*/  @!P1 SUST.D.BA.3D.STRONG.SM.TRAP [R8], R13, UR7 ;  /* 0xb0ff070d08009f9d */ /* 0x0041f4000810a900 */
[----:B------:R-:W-:Y:S05]  /*1650*/  @P0 BRA `(.L_x_20) ;  /* 0x0000000000580947 */ /* 0x000fea0003800000 */
[----:B------:R-:W1:Y:S01]  /*1660*/  I2F.U32.RP R4, UR5 ;  /* 0x0000000500047d06 */ /* 0x000e620008209000 */
[----:B------:R-:W-:Y:S01]  /*1670*/  IMAD.MOV.U32 R2, RZ, RZ, RZ ;  /* 0x000000ffff027224 */ /* 0x000fe200078e00ff */
[----:B------:R-:W-:Y:S01]  /*1680*/  ISETP.NE.U32.AND P2, PT, RZ, UR5, PT ;  /* 0x00000005ff007c0c */ /* 0x000fe2000bf45070 */
[----:B0-----:R-:W-:-:S05]  /*1690*/  IMAD.MOV.U32 R10, RZ, RZ, RZ ;  /* 0x000000ffff0a7224 */ /* 0x001fca00078e00ff */
[----:B-1----:R-:W0:Y:S02]  /*16a0*/  MUFU.RCP R4, R4 ;  /* 0x0000000400047308 */ /* 0x002e240000001000 */
        /* <DEDUP_REMOVED lines=17> */
.L_x_20:
[----:B------:R-:W-:Y:S01]  /*17c0*/  MOV R12, R6 ;  /* 0x00000006000c7202 */ /* 0x000fe20000000f00 */
[----:B------:R-:W-:Y:S01]  /*17d0*/  IMAD.MOV.U32 R16, RZ, RZ, R7 ;  /* 0x000000ffff107224 */ /* 0x000fe200078e0007 */
[----:B0-----:R-:W-:Y:S01]  /*17e0*/  MOV R10, 0x1810 ;  /* 0x00001810000a7802 */ /* 0x001fe20000000f00 */
[----:B------:R-:W-:-:S07]  /*17f0*/  IMAD.U32 R17, RZ, RZ, UR5 ;  /* 0x00000005ff117e24 */ /* 0x000fce000f8e00ff */
[----:B------:R-:W-:Y:S05]  /*1800*/  CALL.REL.NOINC `($__internal_1_$__cuda_sm20_div_u64) ;  /* 0x0000001400187944 */ /* 0x000fea0003c00000 */
[----:B------:R-:W-:Y:S01]  /*1810*/  IADD3 R5, P0, PT, RZ, -R12, RZ ;  /* 0x8000000cff057210 */ /* 0x000fe20007f1e0ff */
[----:B------:R-:W-:-:S03]  /*1820*/  IMAD.MOV.U32 R2, RZ, RZ, R12 ;  /* 0x000000ffff027224 */ /* 0x000fc600078e000c */
[----:B------:R-:W-:Y:S01]  /*1830*/  IADD3.X R15, PT, PT, RZ, ~R15, RZ, P0, !PT ;  /* 0x8000000fff0f7210 */ /* 0x000fe200007fe4ff */
[----:B------:R-:W-:-:S04]  /*1840*/  IMAD.WIDE.U32 R4, R5, UR5, R6 ;  /* 0x0000000505047c25 */ /* 0x000fc8000f8e0006 */
[----:B------:R-:W-:-:S04]  /*1850*/  IMAD R15, R15, UR5, RZ ;  /* 0x000000050f0f7c24 */ /* 0x000fc8000f8e02ff */
[----:B------:R-:W-:-:S07]  /*1860*/  IMAD.IADD R10, R15, 0x1, R5 ;  /* 0x000000010f0a7824 */ /* 0x000fce00078e0205 */
.L_x_21:
[----:B------:R-:W-:Y:S05]  /*1870*/  BSYNC.RECONVERGENT B1 ;  /* 0x0000000000017941 */ /* 0x000fea0003800200 */
.L_x_19:
[----:B------:R-:W-:Y:S01]  /*1880*/  LOP3.LUT R3, R10, UR17, RZ, 0xfc, !PT ;  /* 0x000000110a037c12 */ /* 0x000fe2000f8efcff */
[----:B------:R-:W-:Y:S03]  /*1890*/  BSSY.RECONVERGENT B1, `(.L_x_22) ;  /* 0x0000021000017945 */ /* 0x000fe60003800200 */
[----:B------:R-:W-:-:S13]  /*18a0*/  ISETP.NE.U32.AND P0, PT, R3, RZ, PT ;  /* 0x000000ff0300720c */ /* 0x000fda0003f05070 */
[----:B------:R-:W-:Y:S05]  /*18b0*/  @P0 BRA `(.L_x_23) ;  /* 0x0000000000580947 */ /* 0x000fea0003800000 */
[----:B------:R-:W-:-:S04]  /*18c0*/  MOV R11, UR20 ;  /* 0x00000014000b7c02 */ /* 0x000fc80008000f00 */
[----:B------:R-:W0:Y:S01]  /*18d0*/  I2F.U32.RP R10, R11 ;  /* 0x0000000b000a7306 */ /* 0x000e220000209000 */
[----:B------:R-:W-:-:S07]  /*18e0*/  ISETP.NE.U32.AND P2, PT, R11, RZ, PT ;  /* 0x000000ff0b00720c */ /* 0x000fce0003f45070 */
[----:B0-----:R-:W0:Y:S02]  /*18f0*/  MUFU.RCP R10, R10 ;  /* 0x0000000a000a7308 */ /* 0x001e240000001000 */
[----:B0-----:R-:W-:-:S06]  /*1900*/  VIADD R8, R10, 0xffffffe ;  /* 0x0ffffffe0a087836 */ /* 0x001fcc0000000000 */
[----:B------:R0:W1:Y:S02]  /*1910*/  F2I.FTZ.U32.TRUNC.NTZ R9, R8 ;  /* 0x0000000800097305 */ /* 0x000064000021f000 */
[----:B0-----:R-:W-:Y:S02]  /*1920*/  HFMA2 R8, -RZ, RZ, 0, 0 ;  /* 0x00000000ff087431 */ /* 0x001fe400000001ff */
[----:B-1----:R-:W-:-:S04]  /*1930*/  IMAD R3, R9, R11, RZ ;  /* 0x0000000b09037224 */ /* 0x002fc800078e02ff */
[----:B------:R-:W-:-:S04]  /*1940*/  IMAD.MOV R3, RZ, RZ, -R3 ;  /* 0x000000ffff037224 */ /* 0x000fc800078e0a03 */
        /* <DEDUP_REMOVED lines=9> */
[----:B------:R-:W-:-:S05]  /*19e0*/  @!P2 LOP3.LUT R3, RZ, R11, RZ, 0x33, !PT ;  /* 0x0000000bff03a212 */ /* 0x000fca00078e33ff */
[----:B------:R-:W-:-:S04]  /*19f0*/  IMAD.MOV R5, RZ, RZ, -R3 ;  /* 0x000000ffff057224 */ /* 0x000fc800078e0a03 */
[----:B------:R-:W-:Y:S01]  /*1a00*/  IMAD R8, R11, R5, R4 ;  /* 0x000000050b087224 */ /* 0x000fe200078e0204 */
[----:B------:R-:W-:Y:S06]  /*1a10*/  BRA `(.L_x_24) ;  /* 0x0000000000207947 */ /* 0x000fec0003800000 */
.L_x_23:
[----:B------:R-:W-:Y:S01]  /*1a20*/  MOV R16, R4 ;  /* 0x0000000400107202 */ /* 0x000fe20000000f00 */
[----:B------:R-:W-:Y:S01]  /*1a30*/  IMAD.U32 R9, RZ, RZ, UR17 ;  /* 0x00000011ff097e24 */ /* 0x000fe2000f8e00ff */
[----:B------:R-:W-:-:S07]  /*1a40*/  MOV R8, 0x1a60 ;  /* 0x00001a6000087802 */ /* 0x000fce0000000f00 */
[----:B------:R-:W-:Y:S05]  /*1a50*/  CALL.REL.NOINC `($__internal_0_$__cuda_sm20_div_s64) ;  /* 0x0000000c00547944 */ /* 0x000fea0003c00000 */
[----:B------:R-:W-:Y:S01]  /*1a60*/  MOV R11, UR20 ;  /* 0x00000014000b7c02 */ /* 0x000fe20008000f00 */
[--C-:B------:R-:W-:Y:S02]  /*1a70*/  IMAD.MOV R8, RZ, RZ, -R10.reuse ;  /* 0x000000ffff087224 */ /* 0x100fe400078e0a0a */
[----:B------:R-:W-:Y:S02]  /*1a80*/  IMAD.MOV.U32 R3, RZ, RZ, R10 ;  /* 0x000000ffff037224 */ /* 0x000fe400078e000a */
[----:B------:R-:W-:-:S07]  /*1a90*/  IMAD R8, R8, R11, R4 ;  /* 0x0000000b08087224 */ /* 0x000fce00078e0204 */
.L_x_24:
[----:B------:R-:W-:Y:S05]  /*1aa0*/  BSYNC.RECONVERGENT B1 ;  /* 0x0000000000017941 */ /* 0x000fea0003800200 */
.L_x_22:
        /* <DEDUP_REMOVED lines=12> */
[----:B------:R-:W-:Y:S01]  /*1b70*/  IADD3.X R5, PT, PT, RZ, R7, RZ, P0, !PT ;  /* 0x00000007ff057210 */ /* 0x000fe200007fe4ff */
[C---:B------:R-:W-:Y:S02]  /*1b80*/  @!P1 IMAD R10, R11.reuse, UR9, R2 ;  /* 0x000000090b0a9c24 */ /* 0x040fe4000f8e0202 */
[----:B------:R-:W-:Y:S01]  /*1b90*/  @!P1 IMAD R9, R11, UR12, R3 ;  /* 0x0000000c0b099c24 */ /* 0x000fe2000f8e0203 */
[----:B------:R-:W-:Y:S01]  /*1ba0*/  ISETP.NE.U32.AND P0, PT, R5, RZ, PT ;  /* 0x000000ff0500720c */ /* 0x000fe20003f05070 */
[----:B------:R-:W-:-:S04]  /*1bb0*/  @!P1 IMAD.SHL.U32 R8, R8, 0x4, RZ ;  /* 0x0000000408089824 */ /* 0x000fc800078e00ff */
[----:B--2---:R0:W-:Y:S08]  /*1bc0*/  @!P1 SUST.D.BA.3D.STRONG.SM.TRAP [R8], R13, UR7 ;  /* 0xb0ff070d08009f9d */ /* 0x0041f0000810a900 */
[----:B------:R-:W-:Y:S05]  /*1bd0*/  @P0 BRA `(.L_x_26) ;  /* 0x0000000000580947 */ /* 0x000fea0003800000 */
[----:B------:R-:W1:Y:S01]  /*1be0*/  I2F.U32.RP R6, UR5 ;  /* 0x0000000500067d06 */ /* 0x000e620008209000 */
[----:B------:R-:W-:Y:S01]  /*1bf0*/  HFMA2 R2, -RZ, RZ, 0, 0 ;  /* 0x00000000ff027431 */ /* 0x000fe200000001ff */
[----:B------:R-:W-:Y:S02]  /*1c00*/  ISETP.NE.U32.AND P2, PT, RZ, UR5, PT ;  /* 0x00000005ff007c0c */ /* 0x000fe4000bf45070 */
[----:B0-----:R-:W-:-:S04]  /*1c10*/  MOV R10, RZ ;  /* 0x000000ff000a7202 */ /* 0x001fc80000000f00 */
[----:B-1----:R-:W0:Y:S02]  /*1c20*/  MUFU.RCP R6, R6 ;  /* 0x0000000600067308 */ /* 0x002e240000001000 */
[----:B0-----:R-:W-:-:S06]  /*1c30*/  VIADD R8, R6, 0xffffffe ;  /* 0x0ffffffe06087836 */ /* 0x001fcc0000000000 */
[----:B------:R-:W0:Y:S02]  /*1c40*/  F2I.FTZ.U32.TRUNC.NTZ R3, R8 ;  /* 0x0000000800037305 */ /* 0x000e24000021f000 */
[----:B0-----:R-:W-:-:S04]  /*1c50*/  IMAD.MOV R7, RZ, RZ, -R3 ;  /* 0x000000ffff077224 */ /* 0x001fc800078e0a03 */
[----:B------:R-:W-:-:S04]  /*1c60*/  IMAD R7, R7, UR5, RZ ;  /* 0x0000000507077c24 */ /* 0x000fc8000f8e02ff */
[----:B------:R-:W-:-:S06]  /*1c70*/  IMAD.HI.U32 R3, R3, R7, R2 ;  /* 0x0000000703037227 */ /* 0x000fcc00078e0002 */
[----:B------:R-:W-:-:S04]  /*1c80*/  IMAD.HI.U32 R3, R3, R4, RZ ;  /* 0x0000000403037227 */ /* 0x000fc800078e00ff */
[----:B------:R-:W-:-:S04]  /*1c90*/  IMAD.MOV R7, RZ, RZ, -R3 ;  /* 0x000000ffff077224 */ /* 0x000fc800078e0a03 */
[----:B------:R-:W-:-:S05]  /*1ca0*/  IMAD R2, R7, UR5, R4 ;  /* 0x0000000507027c24 */ /* 0x000fca000f8e0204 */
[----:B------:R-:W-:-:S13]  /*1cb0*/  ISETP.GE.U32.AND P0, PT, R2, UR5, PT ;  /* 0x0000000502007c0c */ /* 0x000fda000bf06070 */
[----:B------:R-:W-:Y:S01]  /*1cc0*/  @P0 VIADD R2, R2, -UR5 ;  /* 0x8000000502020c36 */ /* 0x000fe20008000000 */
[----:B------:R-:W-:-:S04]  /*1cd0*/  @P0 IADD3 R3, PT, PT, R3, 0x1, RZ ;  /* 0x0000000103030810 */ /* 0x000fc80007ffe0ff */
[----:B------:R-:W-:-:S13]  /*1ce0*/  ISETP.GE.U32.AND P1, PT, R2, UR5, PT ;  /* 0x0000000502007c0c */ /* 0x000fda000bf26070 */
[----:B------:R-:W-:Y:S01]  /*1cf0*/  @P1 VIADD R3, R3, 0x1 ;  /* 0x0000000103031836 */ /* 0x000fe20000000000 */
[----:B------:R-:W-:-:S05]  /*1d00*/  @!P2 LOP3.LUT R3, RZ, UR5, RZ, 0x33, !PT ;  /* 0x00000005ff03ac12 */ /* 0x000fca000f8e33ff */
[----:B------:R-:W-:-:S04]  /*1d10*/  IMAD.MOV R7, RZ, RZ, -R3 ;  /* 0x000000ffff077224 */ /* 0x000fc800078e0a03 */
[----:B------:R-:W-:Y:S01]  /*1d20*/  IMAD R2, R7, UR5, R4 ;  /* 0x0000000507027c24 */ /* 0x000fe2000f8e0204 */
[----:B------:R-:W-:Y:S06]  /*1d30*/  BRA `(.L_x_27) ;  /* 0x0000000000307947 */ /* 0x000fec0003800000 */
.L_x_26:
[----:B------:R-:W-:Y:S01]  /*1d40*/  IMAD.MOV.U32 R12, RZ, RZ, R4 ;  /* 0x000000ffff0c7224 */ /* 0x000fe200078e0004 */
[----:B------:R-:W-:Y:S01]  /*1d50*/  MOV R17, UR5 ;  /* 0x0000000500117c02 */ /* 0x000fe20008000f00 */
[----:B------:R-:W-:Y:S01]  /*1d60*/  IMAD.MOV.U32 R16, RZ, RZ, R5 ;  /* 0x000000ffff107224 */ /* 0x000fe200078e0005 */
[----:B0-----:R-:W-:-:S07]  /*1d70*/  MOV R10, 0x1d90 ;  /* 0x00001d90000a7802 */ /* 0x001fce0000000f00 */
[----:B------:R-:W-:Y:S05]  /*1d80*/  CALL.REL.NOINC `($__internal_1_$__cuda_sm20_div_u64) ;  /* 0x0000000c00b87944 */ /* 0x000fea0003c00000 */
[----:B------:R-:W-:Y:S01]  /*1d90*/  IADD3 R7, P0, PT, RZ, -R12, RZ ;  /* 0x8000000cff077210 */ /* 0x000fe20007f1e0ff */
[----:B------:R-:W-:-:S04]  /*1da0*/  IMAD.MOV.U32 R3, RZ, RZ, R12 ;  /* 0x000000ffff037224 */ /* 0x000fc800078e000c */
[----:B------:R-:W-:Y:S02]  /*1db0*/  IMAD.X R15, RZ, RZ, ~R15, P0 ;  /* 0x000000ffff0f7224 */ /* 0x000fe400000e0e0f */
[----:B------:R-:W-:-:S04]  /*1dc0*/  IMAD.WIDE.U32 R6, R7, UR5, R4 ;  /* 0x0000000507067c25 */ /* 0x000fc8000f8e0004 */
[----:B------:R-:W-:Y:S01]  /*1dd0*/  IMAD R15, R15, UR5, RZ ;  /* 0x000000050f0f7c24 */ /* 0x000fe2000f8e02ff */
[----:B------:R-:W-:-:S03]  /*1de0*/  MOV R2, R6 ;  /* 0x0000000600027202 */ /* 0x000fc60000000f00 */
[----:B------:R-:W-:-:S07]  /*1df0*/  IMAD.IADD R10, R15, 0x1, R7 ;  /* 0x000000010f0a7824 */ /* 0x000fce00078e0207 */
.L_x_27:
[----:B------:R-:W-:Y:S05]  /*1e00*/  BSYNC.RECONVERGENT B1 ;  /* 0x0000000000017941 */ /* 0x000fea0003800200 */
.L_x_25:
        /* <DEDUP_REMOVED lines=9> */
[----:B------:R-:W0:Y:S02]  /*1ea0*/  F2I.FTZ.U32.TRUNC.NTZ R7, R9 ;  /* 0x0000000900077305 */ /* 0x000e24000021f000 */
[----:B0-----:R-:W-:-:S04]  /*1eb0*/  IMAD R6, R7, R12, RZ ;  /* 0x0000000c07067224 */ /* 0x001fc800078e02ff */
[----:B------:R-:W-:Y:S02]  /*1ec0*/  IMAD.MOV R11, RZ, RZ, -R6 ;  /* 0x000000ffff0b7224 */ /* 0x000fe400078e0a06 */
[----:B------:R-:W-:-:S04]  /*1ed0*/  IMAD.MOV.U32 R6, RZ, RZ, RZ ;  /* 0x000000ffff067224 */ /* 0x000fc800078e00ff */
        /* <DEDUP_REMOVED lines=10> */
[--C-:B------:R-:W-:Y:S02]  /*1f80*/  IMAD.MOV R7, RZ, RZ, -R6.reuse ;  /* 0x000000ffff077224 */ /* 0x100fe400078e0a06 */
[----:B------:R-:W-:Y:S02]  /*1f90*/  IMAD.MOV.U32 R9, RZ, RZ, R6 ;  /* 0x000000ffff097224 */ /* 0x000fe400078e0006 */
[----:B------:R-:W-:Y:S01]  /*1fa0*/  IMAD R8, R12, R7, R2 ;  /* 0x000000070c087224 */ /* 0x000fe200078e0202 */
[----:B------:R-:W-:Y:S06]  /*1fb0*/  BRA `(.L_x_30) ;  /* 0x0000000000207947 */ /* 0x000fec0003800000 */
.L_x_29:
        /* <DEDUP_REMOVED lines=8> */
.L_x_30:
[----:B------:R-:W-:Y:S05]  /*2040*/  BSYNC.RECONVERGENT B1 ;  /* 0x0000000000017941 */ /* 0x000fea0003800200 */
.L_x_28:
        /* <DEDUP_REMOVED lines=41> */
.L_x_32:
        /* <DEDUP_REMOVED lines=9> */
[----:B------:R-:W-:-:S05]  /*2370*/  IMAD R15, R15, UR5, RZ ;  /* 0x000000050f0f7c24 */ /* 0x000fca000f8e02ff */
[----:B------:R-:W-:-:S07]  /*2380*/  IADD3 R10, PT, PT, R15, R7, RZ ;  /* 0x000000070f0a7210 */ /* 0x000fce0007ffe0ff */
.L_x_33:
[----:B------:R-:W-:Y:S05]  /*2390*/  BSYNC.RECONVERGENT B1 ;  /* 0x0000000000017941 */ /* 0x000fea0003800200 */
.L_x_31:
[----:B------:R-:W-:Y:S01]  /*23a0*/  LOP3.LUT R3, R10, UR17, RZ, 0xfc, !PT ;  /* 0x000000110a037c12 */ /* 0x000fe2000f8efcff */
[----:B------:R-:W-:Y:S03]  /*23b0*/  BSSY.RECONVERGENT B1, `(.L_x_34) ;  /* 0x0000022000017945 */ /* 0x000fe60003800200 */
[----:B------:R-:W-:-:S13]  /*23c0*/  ISETP.NE.U32.AND P0, PT, R3, RZ, PT ;  /* 0x000000ff0300720c */ /* 0x000fda0003f05070 */
[----:B------:R-:W-:Y:S05]  /*23d0*/  @P0 BRA `(.L_x_35) ;  /* 0x00000000005c0947 */ /* 0x000fea0003800000 */
[----:B------:R-:W-:Y:S02]  /*23e0*/  IMAD.U32 R3, RZ, RZ, UR20 ;  /* 0x00000014ff037e24 */ /* 0x000fe4000f8e00ff */
[----:B------:R-:W-:Y:S02]  /*23f0*/  IMAD.MOV.U32 R8, RZ, RZ, RZ ;  /* 0x000000ffff087224 */ /* 0x000fe400078e00ff */
[----:B------:R-:W0:Y:S01]  /*2400*/  I2F.U32.RP R10, R3 ;  /* 0x00000003000a7306 */ /* 0x000e220000209000 */
[----:B------:R-:W-:-:S07]  /*2410*/  ISETP.NE.U32.AND P2, PT, R3, RZ, PT ;  /* 0x000000ff0300720c */ /* 0x000fce0003f45070 */
[----:B0-----:R-:W0:Y:S02]  /*2420*/  MUFU.RCP R10, R10 ;  /* 0x0000000a000a7308 */ /* 0x001e240000001000 */
[----:B0-----:R-:W-:-:S06]  /*2430*/  VIADD R9, R10, 0xffffffe ;  /* 0x0ffffffe0a097836 */ /* 0x001fcc0000000000 */
[----:B------:R-:W0:Y:S02]  /*2440*/  F2I.FTZ.U32.TRUNC.NTZ R9, R9 ;  /* 0x0000000900097305 */ /* 0x000e24000021f000 */
[----:B0-----:R-:W-:-:S05]  /*2450*/  IMAD R7, R9, R3, RZ ;  /* 0x0000000309077224 */ /* 0x001fca00078e02ff */
        /* <DEDUP_REMOVED lines=9> */
[----:B------:R-:W-:Y:S02]  /*24f0*/  @P1 IADD3 R7, PT, PT, R7, 0x1, RZ ;  /* 0x0000000107071810 */ /* 0x000fe40007ffe0ff */
[----:B------:R-:W-:-:S04]  /*2500*/  @!P2 LOP3.LUT R7, RZ, R3, RZ, 0x33, !PT ;  /* 0x00000003ff07a212 */ /* 0x000fc800078e33ff */
[----:B------:R-:W-:Y:S01]  /*2510*/  MOV R8, R7 ;  /* 0x0000000700087202 */ /* 0x000fe20000000f00 */
[----:B------:R-:W-:-:S04]  /*2520*/  IMAD.MOV R12, RZ, RZ, -R7 ;  /* 0x000000ffff0c7224 */ /* 0x000fc800078e0a07 */
[----:B------:R-:W-:Y:S01]  /*2530*/  IMAD R12, R3, R12, R6 ;  /* 0x0000000c030c7224 */ /* 0x000fe200078e0206 */
[----:B------:R-:W-:Y:S06]  /*2540*/  BRA `(.L_x_36) ;  /* 0x0000000000207947 */ /* 0x000fec0003800000 */
.L_x_35:
[----:B------:R-:W-:Y:S01]  /*2550*/  IMAD.MOV.U32 R16, RZ, RZ, R6 ;  /* 0x000000ffff107224 */ /* 0x000fe200078e0006 */
[----:B------:R-:W-:Y:S02]  /*2560*/  MOV R9, UR17 ;  /* 0x0000001100097c02 */ /* 0x000fe40008000f00 */
[----:B------:R-:W-:-:S07]  /*2570*/  MOV R8, 0x2590 ;  /* 0x0000259000087802 */ /* 0x000fce0000000f00 */
[----:B------:R-:W-:Y:S05]  /*2580*/  CALL.REL.NOINC `($__internal_0_$__cuda_sm20_div_s64) ;  /* 0x0000000000887944 */ /* 0x000fea0003c00000 */
[----:B------:R-:W-:Y:S01]  /*2590*/  MOV R3, UR20 ;  /* 0x0000001400037c02 */ /* 0x000fe20008000f00 */
[--C-:B------:R-:W-:Y:S02]  /*25a0*/  IMAD.MOV R12, RZ, RZ, -R10.reuse ;  /* 0x000000ffff0c7224 */ /* 0x100fe400078e0a0a */
[----:B------:R-:W-:Y:S02]  /*25b0*/  IMAD.MOV.U32 R8, RZ, RZ, R10 ;  /* 0x000000ffff087224 */ /* 0x000fe400078e000a */
[----:B------:R-:W-:-:S07]  /*25c0*/  IMAD R12, R12, R3, R6 ;  /* 0x000000030c0c7224 */ /* 0x000fce00078e0206 */
.L_x_36:
[----:B------:R-:W-:Y:S05]  /*25d0*/  BSYNC.RECONVERGENT B1 ;  /* 0x0000000000017941 */ /* 0x000fea0003800200 */
.L_x_34:
[----:B------:R-:W-:-:S06]  /*25e0*/  UISETP.NE.AND UP0, UPT, UR16, 0x1, UPT ;  /* 0x000000011000788c */ /* 0x000fcc000bf05270 */
[----:B------:R-:W-:-:S05]  /*25f0*/  PLOP3.LUT P1, PT, PT, PT, UP0, 0x80, 0x8 ;  /* 0x000000000008781c */ /* 0x000fca0003f2f008 */
[----:B------:R-:W0:Y:S08]  /*2600*/  @!UP0 LDCU.64 UR18, c[0x0][0x380] ;  /* 0x00007000ff1287ac */ /* 0x000e300008000a00 */
[----:B------:R-:W-:-:S04]  /*2610*/  @!P1 IADD3 R7, P0, PT, R4, UR11, RZ ;  /* 0x0000000b04079c10 */ /* 0x000fc8000ff1e0ff */
[----:B------:R-:W-:Y:S02]  /*2620*/  @!P1 IADD3.X R10, PT, PT, R5, UR10, RZ, P0, !PT ;  /* 0x0000000a050a9c10 */ /* 0x000fe400087fe4ff */
[----:B0-----:R-:W-:-:S04]  /*2630*/  @!P1 LEA R6, P0, R7, UR18, 0x2 ;  /* 0x0000001207069c11 */ /* 0x001fc8000f8010ff */
[----:B------:R-:W-:-:S05]  /*2640*/  @!P1 LEA.HI.X R7, R7, UR19, R10, 0x2, P0 ;  /* 0x0000001307079c11 */ /* 0x000fca00080f140a */
[----:B------:R0:W2:Y:S01]  /*2650*/  @!P1 LDG.E.CONSTANT R11, desc[UR14][R6.64] ;  /* 0x0000000e060b9981 */ /* 0x0000a2000c1e9900 */
[----:B------:R-:W2:Y:S01]  /*2660*/  @!UP0 LDCU UR7, c[0x0][0x390] ;  /* 0x00007200ff0787ac */ /* 0x000ea20008000800 */
[C---:B------:R-:W-:Y:S02]  /*2670*/  @!P1 IMAD R12, R3.reuse, UR8, R12 ;  /* 0x00000008030c9c24 */ /* 0x040fe4000f8e020c */
[C---:B------:R-:W-:Y:S02]  /*2680*/  @!P1 IMAD R10, R3.reuse, UR9, R2 ;  /* 0x00000009030a9c24 */ /* 0x040fe4000f8e0202 */
[C---:B------:R-:W-:Y:S02]  /*2690*/  IMAD R2, R3.reuse, UR17, RZ ;  /* 0x0000001103027c24 */ /* 0x040fe4000f8e02ff */
[C---:B------:R-:W-:Y:S01]  /*26a0*/  @!P1 IMAD R9, R3.reuse, UR12, R8 ;  /* 0x0000000c03099c24 */ /* 0x040fe2000f8e0208 */
[----:B------:R-:W-:Y:S01]  /*26b0*/  @!P1 SHF.L.U32 R8, R12, 0x2, RZ ;  /* 0x000000020c089819 */ /* 0x000fe200000006ff */
[----:B------:R-:W-:-:S04]  /*26c0*/  IMAD.WIDE.U32 R12, R3, R3, RZ ;  /* 0x00000003030c7225 */ /* 0x000fc800078e00ff */
[----:B------:R-:W-:Y:S02]  /*26d0*/  IMAD R15, R3, UR17, R2 ;  /* 0x00000011030f7c24 */ /* 0x000fe4000f8e0202 */
[----:B0-----:R-:W-:-:S04]  /*26e0*/  IMAD.WIDE.U32 R6, R12, R3, RZ ;  /* 0x000000030c067225 */ /* 0x001fc800078e00ff */
[----:B------:R-:W-:-:S04]  /*26f0*/  IMAD.IADD R2, R13, 0x1, R15 ;  /* 0x000000010d027824 */ /* 0x000fc800078e020f */
[----:B------:R-:W-:-:S04]  /*2700*/  IMAD R13, R2, R3, RZ ;  /* 0x00000003020d7224 */ /* 0x000fc800078e02ff */
[----:B------:R-:W-:-:S05]  /*2710*/  IMAD R13, R12, UR17, R13 ;  /* 0x000000110c0d7c24 */ /* 0x000fca000f8e020d */
[----:B------:R-:W-:Y:S01]  /*2720*/  IADD3 R13, PT, PT, R7, R13, RZ ;  /* 0x0000000d070d7210 */ /* 0x000fe20007ffe0ff */
[----:B--2---:R0:W-:Y:S01]  /*2730*/  @!P1 SUST.D.BA.3D.STRONG.SM.TRAP [R8], R11, UR7 ;  /* 0xb0ff070b08009f9d */ /* 0x0041e2000810a900 */
[----:B------:R-:W-:-:S04]  /*2740*/  IADD3 R3, P1, PT, R0, R4, RZ ;  /* 0x0000000400037210 */ /* 0x000fc80007f3e0ff */
[----:B------:R-:W-:Y:S01]  /*2750*/  ISETP.GE.U32.AND P0, PT, R3, R6, PT ;  /* 0x000000060300720c */ /* 0x000fe20003f06070 */
[----:B------:R-:W-:-:S05]  /*2760*/  IMAD.X R2, RZ, RZ, R5, P1 ;  /* 0x000000ffff027224 */ /* 0x000fca00008e0605 */
[----:B------:R-:W-:-:S13]  /*2770*/  ISETP.GE.AND.EX P0, PT, R2, R13, PT, P0 ;  /* 0x0000000d0200720c */ /* 0x000fda0003f06300 */
[----:B0-----:R-:W-:Y:S05]  /*2780*/  @!P0 BRA `(.L_x_37) ;  /* 0xffffffe800408947 */ /* 0x001fea000383ffff */
[----:B------:R-:W-:Y:S05]  /*2790*/  BSYNC.RECONVERGENT B0 ;  /* 0x0000000000007941 */ /* 0x000fea0003800200 */
.L_x_12:
[----:B------:R-:W-:Y:S05]  /*27a0*/  EXIT ;  /* 0x000000000000794d */ /* 0x000fea0003800000 */
        .weak           $__internal_0_$__cuda_sm20_div_s64
        .type           $__internal_0_$__cuda_sm20_div_s64,@function
        .size           $__internal_0_$__cuda_sm20_div_s64,($__internal_1_$__cuda_sm20_div_u64 - $__internal_0_$__cuda_sm20_div_s64)
$__internal_0_$__cuda_sm20_div_s64:
[----:B------:R-:W-:Y:S02]  /*27b0*/  IADD3 R14, P2, PT, RZ, -UR6, RZ ;  /* 0x80000006ff0e7c10 */ /* 0x000fe4000ff5e0ff */
[----:B------:R-:W-:Y:S02]  /*27c0*/  ISETP.GE.AND P1, PT, R9, RZ, PT ;  /* 0x000000ff0900720c */ /* 0x000fe40003f26270 */
[-C--:B------:R-:W-:Y:S02]  /*27d0*/  IADD3.X R18, PT, PT, RZ, ~R9.reuse, RZ, P2, !PT ;  /* 0x80000009ff127210 */ /* 0x080fe400017fe4ff */
[----:B------:R-:W-:Y:S02]  /*27e0*/  SEL R14, R14, UR6, !P1 ;  /* 0x000000060e0e7c07 */ /* 0x000fe4000c800000 */
[----:B------:R-:W-:Y:S02]  /*27f0*/  SEL R15, R18, R9, !P1 ;  /* 0x00000009120f7207 */ /* 0x000fe40004800000 */
[----:B------:R-:W-:-:S02]  /*2800*/  ISETP.GE.AND P4, PT, R10, RZ, PT ;  /* 0x000000ff0a00720c */ /* 0x000fc40003f86270 */
[----:B------:R-:W0:Y:S08]  /*2810*/  I2F.U64.RP R19, R14 ;  /* 0x0000000e00137312 */ /* 0x000e300000309000 */
[----:B0-----:R0:W1:Y:S02]  /*2820*/  MUFU.RCP R24, R19 ;  /* 0x0000001300187308 */ /* 0x0010640000001000 */
[----:B0-----:R-:W-:-:S04]  /*2830*/  IADD3 R19, P5, PT, RZ, -R16, RZ ;  /* 0x80000010ff137210 */ /* 0x001fc80007fbe0ff */
[----:B------:R-:W-:Y:S01]  /*2840*/  SEL R19, R19, R16, !P4 ;  /* 0x0000001013137207 */ /* 0x000fe20006000000 */
[----:B-1----:R-:W-:-:S06]  /*2850*/  VIADD R24, R24, 0x1ffffffe ;  /* 0x1ffffffe18187836 */ /* 0x002fcc0000000000 */
[----:B------:R-:W0:Y:S02]  /*2860*/  F2I.U64.TRUNC R24, R24 ;  /* 0x0000001800187311 */ /* 0x000e24000020d800 */
[----:B0-----:R-:W-:-:S04]  /*2870*/  IMAD.WIDE.U32 R20, R24, R14, RZ ;  /* 0x0000000e18147225 */ /* 0x001fc800078e00ff */
[C---:B------:R-:W-:Y:S01]  /*2880*/  IMAD R17, R24.reuse, R15, R21 ;  /* 0x0000000f18117224 */ /* 0x040fe200078e0215 */
[----:B------:R-:W-:Y:S01]  /*2890*/  IADD3 R20, P1, PT, RZ, -R20, RZ ;  /* 0x80000014ff147210 */ /* 0x000fe20007f3e0ff */
[----:B------:R-:W-:Y:S02]  /*28a0*/  IMAD.MOV.U32 R23, RZ, RZ, R24 ;  /* 0x000000ffff177224 */ /* 0x000fe400078e0018 */
[----:B------:R-:W-:Y:S02]  /*28b0*/  IMAD R18, R25, R14, R17 ;  /* 0x0000000e19127224 */ /* 0x000fe400078e0211 */
[----:B------:R-:W-:-:S03]  /*28c0*/  IMAD.HI.U32 R22, R24, R20, RZ ;  /* 0x0000001418167227 */ /* 0x000fc600078e00ff */
[----:B------:R-:W-:-:S05]  /*28d0*/  IADD3.X R18, PT, PT, RZ, ~R18, RZ, P1, !PT ;  /* 0x80000012ff127210 */ /* 0x000fca0000ffe4ff */
[----:B------:R-:W-:-:S04]  /*28e0*/  IMAD.WIDE.U32 R22, P1, R24, R18, R22 ;  /* 0x0000001218167225 */ /* 0x000fc80007820016 */
[C---:B------:R-:W-:Y:S02]  /*28f0*/  IMAD R17, R25.reuse, R18, RZ ;  /* 0x0000001219117224 */ /* 0x040fe400078e02ff */
[----:B------:R-:W-:-:S04]  /*2900*/  IMAD.HI.U32 R20, P2, R25, R20, R22 ;  /* 0x0000001419147227 */ /* 0x000fc80007840016 */
[----:B------:R-:W-:Y:S01]  /*2910*/  IMAD.HI.U32 R18, R25, R18, RZ ;  /* 0x0000001219127227 */ /* 0x000fe200078e00ff */
[----:B------:R-:W-:-:S04]  /*2920*/  IADD3 R23, P3, PT, R17, R20, RZ ;  /* 0x0000001411177210 */ /* 0x000fc80007f7e0ff */
[----:B------:R-:W-:Y:S01]  /*2930*/  IADD3.X R17, PT, PT, R18, R25, RZ, P1, !PT ;  /* 0x0000001912117210 */ /* 0x000fe20000ffe4ff */
[----:B------:R-:W-:-:S03]  /*2940*/  IMAD.WIDE.U32 R20, R23, R14, RZ ;  /* 0x0000000e17147225 */ /* 0x000fc600078e00ff */
[----:B------:R-:W-:Y:S01]  /*2950*/  IADD3.X R17, PT, PT, RZ, RZ, R17, P3, P2 ;  /* 0x000000ffff117210 */ /* 0x000fe20001fe4411 */
[----:B------:R-:W-:Y:S01]  /*2960*/  IMAD R18, R23, R15, R21 ;  /* 0x0000000f17127224 */ /* 0x000fe200078e0215 */
[----:B------:R-:W-:-:S03]  /*2970*/  IADD3 R20, P1, PT, RZ, -R20, RZ ;  /* 0x80000014ff147210 */ /* 0x000fc60007f3e0ff */
[----:B------:R-:W-:Y:S02]  /*2980*/  IMAD R18, R17, R14, R18 ;  /* 0x0000000e11127224 */ /* 0x000fe400078e0212 */
[----:B------:R-:W-:-:S04]  /*2990*/  IMAD.HI.U32 R22, R23, R20, RZ ;  /* 0x0000001417167227 */ /* 0x000fc800078e00ff */
[----:B------:R-:W-:-:S04]  /*29a0*/  IMAD.X R18, RZ, RZ, ~R18, P1 ;  /* 0x000000ffff127224 */ /* 0x000fc800008e0e12 */
[----:B------:R-:W-:-:S04]  /*29b0*/  IMAD.WIDE.U32 R22, P1, R23, R18, R22 ;  /* 0x0000001217167225 */ /* 0x000fc80007820016 */
[C---:B------:R-:W-:Y:S02]  /*29c0*/  IMAD R21, R17.reuse, R18, RZ ;  /* 0x0000001211157224 */ /* 0x040fe400078e02ff */
[----:B------:R-:W-:-:S04]  /*29d0*/  IMAD.HI.U32 R20, P2, R17, R20, R22 ;  /* 0x0000001411147227 */ /* 0x000fc80007840016 */
[----:B------:R-:W-:Y:S02]  /*29e0*/  HFMA2 R23, -RZ, RZ, 0, 0 ;  /* 0x00000000ff177431 */ /* 0x000fe400000001ff */
[----:B------:R-:W-:Y:S01]  /*29f0*/  IMAD.HI.U32 R18, R17, R18, RZ ;  /* 0x0000001211127227 */ /* 0x000fe200078e00ff */
[----:B------:R-:W-:Y:S02]  /*2a00*/  IADD3 R20, P3, PT, R21, R20, RZ ;  /* 0x0000001415147210 */ /* 0x000fe40007f7e0ff */
[-C--:B------:R-:W-:Y:S01]  /*2a10*/  IADD3.X R21, PT, PT, RZ, ~R10.reuse, RZ, P5, !PT ;  /* 0x8000000aff157210 */ /* 0x080fe20002ffe4ff */
[----:B------:R-:W-:Y:S02]  /*2a20*/  IMAD.X R18, R18, 0x1, R17, P1 ;  /* 0x0000000112127824 */ /* 0x000fe400008e0611 */
[----:B------:R-:W-:Y:S01]  /*2a30*/  IMAD.HI.U32 R22, R20, R19, RZ ;  /* 0x0000001314167227 */ /* 0x000fe200078e00ff */
[----:B------:R-:W-:Y:S02]  /*2a40*/  SEL R21, R21, R10, !P4 ;  /* 0x0000000a15157207 */ /* 0x000fe40006000000 */
[----:B------:R-:W-:-:S02]  /*2a50*/  IADD3.X R18, PT, PT, RZ, RZ, R18, P3, P2 ;  /* 0x000000ffff127210 */ /* 0x000fc40001fe4412 */
[----:B------:R-:W-:Y:S01]  /*2a60*/  LOP3.LUT R10, R9, R10, RZ, 0x3c, !PT ;  /* 0x0000000a090a7212 */ /* 0x000fe200078e3cff */
[----:B------:R-:W-:-:S04]  /*2a70*/  IMAD.WIDE.U32 R22, R20, R21, R22 ;  /* 0x0000001514167225 */ /* 0x000fc800078e0016 */
[C---:B------:R-:W-:Y:S02]  /*2a80*/  IMAD R17, R18.reuse, R21, RZ ;  /* 0x0000001512117224 */ /* 0x040fe400078e02ff */
[----:B------:R-:W-:-:S04]  /*2a90*/  IMAD.HI.U32 R20, P1, R18, R19, R22 ;  /* 0x0000001312147227 */ /* 0x000fc80007820016 */
[----:B------:R-:W-:Y:S01]  /*2aa0*/  IMAD.HI.U32 R18, R18, R21, RZ ;  /* 0x0000001512127227 */ /* 0x000fe200078e00ff */
[----:B------:R-:W-:-:S03]  /*2ab0*/  IADD3 R17, P2, PT, R17, R20, RZ ;  /* 0x0000001411117210 */ /* 0x000fc60007f5e0ff */
[----:B------:R-:W-:Y:S02]  /*2ac0*/  IMAD.X R18, RZ, RZ, R18, P1 ;  /* 0x000000ffff127224 */ /* 0x000fe400008e0612 */
[----:B------:R-:W-:-:S03]  /*2ad0*/  IMAD.WIDE.U32 R24, R17, R14, RZ ;  /* 0x0000000e11187225 */ /* 0x000fc600078e00ff */
[----:B------:R-:W-:Y:S01]  /*2ae0*/  IADD3.X R23, PT, PT, RZ, R18, RZ, P2, !PT ;  /* 0x00000012ff177210 */ /* 0x000fe200017fe4ff */
[C---:B------:R-:W-:Y:S01]  /*2af0*/  IMAD R18, R17.reuse, R15, R25 ;  /* 0x0000000f11127224 */ /* 0x040fe200078e0219 */
[----:B------:R-:W-:Y:S01]  /*2b00*/  IADD3 R19, P2, PT, -R24, R19, RZ ;  /* 0x0000001318137210 */ /* 0x000fe20007f5e1ff */
[----:B------:R-:W-:Y:S02]  /*2b10*/  VIADD R22, R17, 0x1 ;  /* 0x0000000111167836 */ /* 0x000fe40000000000 */
[-C--:B------:R-:W-:Y:S01]  /*2b20*/  IMAD R18, R23, R14.reuse, R18 ;  /* 0x0000000e17127224 */ /* 0x080fe200078e0212 */
[----:B------:R-:W-:-:S03]  /*2b30*/  ISETP.GE.U32.AND P1, PT, R19, R14, PT ;  /* 0x0000000e1300720c */ /* 0x000fc60003f26070 */
[----:B------:R-:W-:Y:S01]  /*2b40*/  IMAD.X R21, R21, 0x1, ~R18, P2 ;  /* 0x0000000115157824 */ /* 0x000fe200010e0e12 */
[----:B------:R-:W-:-:S04]  /*2b50*/  IADD3 R18, P2, PT, R19, -R14, RZ ;  /* 0x8000000e13127210 */ /* 0x000fc80007f5e0ff */
[CC--:B------:R-:W-:Y:S02]  /*2b60*/  ISETP.GE.U32.AND.EX P1, PT, R21.reuse, R15.reuse, PT, P1 ;  /* 0x0000000f1500720c */ /* 0x0c0fe40003f26110 */
[----:B------:R-:W-:Y:S02]  /*2b70*/  IADD3.X R20, PT, PT, R21, ~R15, RZ, P2, !PT ;  /* 0x8000000f15147210 */ /* 0x000fe400017fe4ff */
[----:B------:R-:W-:Y:S02]  /*2b80*/  SEL R19, R18, R19, P1 ;  /* 0x0000001312137207 */ /* 0x000fe40000800000 */
[----:B------:R-:W-:Y:S02]  /*2b90*/  SEL R21, R20, R21, P1 ;  /* 0x0000001514157207 */ /* 0x000fe40000800000 */
[----:B------:R-:W-:Y:S02]  /*2ba0*/  SEL R22, R22, R17, P1 ;  /* 0x0000001116167207 */ /* 0x000fe40000800000 */
[----:B------:R-:W-:-:S02]  /*2bb0*/  ISETP.GE.U32.AND P1, PT, R19, R14, PT ;  /* 0x0000000e1300720c */ /* 0x000fc40003f26070 */
[----:B------:R-:W-:Y:S02]  /*2bc0*/  IADD3 R17, PT, PT, R22, 0x1, RZ ;  /* 0x0000000116117810 */ /* 0x000fe40007ffe0ff */
[----:B------:R-:W-:Y:S02]  /*2bd0*/  ISETP.GE.U32.AND.EX P1, PT, R21, R15, PT, P1 ;  /* 0x0000000f1500720c */ /* 0x000fe40003f26110 */
[----:B------:R-:W-:Y:S02]  /*2be0*/  ISETP.GE.AND P2, PT, R10, RZ, PT ;  /* 0x000000ff0a00720c */ /* 0x000fe40003f46270 */
[----:B------:R-:W-:Y:S02]  /*2bf0*/  SEL R17, R17, R22, P1 ;  /* 0x0000001611117207 */ /* 0x000fe40000800000 */
[----:B------:R-:W-:-:S03]  /*2c00*/  ISETP.NE.U32.AND P1, PT, RZ, UR6, PT ;  /* 0x00000006ff007c0c */ /* 0x000fc6000bf25070 */
[----:B------:R-:W-:Y:S01]  /*2c10*/  IMAD.MOV R10, RZ, RZ, -R17 ;  /* 0x000000ffff0a7224 */ /* 0x000fe200078e0a11 */
[----:B------:R-:W-:Y:S02]  /*2c20*/  ISETP.NE.AND.EX P1, PT, R9, RZ, PT, P1 ;  /* 0x000000ff0900720c */ /* 0x000fe40003f25310 */
[----:B------:R-:W-:Y:S02]  /*2c30*/  MOV R9, 0x0 ;  /* 0x0000000000097802 */ /* 0x000fe40000000f00 */
[----:B------:R-:W-:-:S04]  /*2c40*/  SEL R10, R10, R17, !P2 ;  /* 0x000000110a0a7207 */ /* 0x000fc80005000000 */
[----:B------:R-:W-:Y:S01]  /*2c50*/  SEL R10, R10, 0xffffffff, P1 ;  /* 0xffffffff0a0a7807 */ /* 0x000fe20000800000 */
[----:B------:R-:W-:Y:S06]  /*2c60*/  RET.REL.NODEC R8 `(_Z29scatterPatchesToSurfaceKernelPKfyyPKiS2_iii) ;  /* 0xffffffd008e47950 */ /* 0x000fec0003c3ffff */
        .weak           $__internal_1_$__cuda_sm20_div_u64
        .type           $__internal_1_$__cuda_sm20_div_u64,@function
        .size           $__internal_1_$__cuda_sm20_div_u64,(.L_x_147 - $__internal_1_$__cuda_sm20_div_u64)
$__internal_1_$__cuda_sm20_div_u64:
[----:B------:R-:W-:Y:S01]  /*2c70*/  MOV R18, R17 ;  /* 0x0000001100127202 */ /* 0x000fe20000000f00 */
[----:B------:R-:W-:-:S05]  /*2c80*/  IMAD.U32 R19, RZ, RZ, UR4 ;  /* 0x00000004ff137e24 */ /* 0x000fca000f8e00ff */
[----:B------:R-:W0:Y:S08]  /*2c90*/  I2F.U64.RP R18, R18 ;  /* 0x0000001200127312 */ /* 0x000e300000309000 */
[----:B0-----:R-:W0:Y:S02]  /*2ca0*/  MUFU.RCP R8, R18 ;  /* 0x0000001200087308 */ /* 0x001e240000001000 */
[----:B0-----:R-:W-:-:S06]  /*2cb0*/  VIADD R8, R8, 0x1ffffffe ;  /* 0x1ffffffe08087836 */ /* 0x001fcc0000000000 */
[----:B------:R-:W0:Y:S02]  /*2cc0*/  F2I.U64.TRUNC R8, R8 ;  /* 0x0000000800087311 */ /* 0x000e24000020d800 */
[----:B0-----:R-:W-:-:S04]  /*2cd0*/  IMAD.WIDE.U32 R14, R8, R17, RZ ;  /* 0x00000011080e7225 */ /* 0x001fc800078e00ff */
[----:B------:R-:W-:Y:S01]  /*2ce0*/  IMAD R15, R8, UR4, R15 ;  /* 0x00000004080f7c24 */ /* 0x000fe2000f8e020f */
[----:B------:R-:W-:-:S03]  /*2cf0*/  IADD3 R21, P1, PT, RZ, -R14, RZ ;  /* 0x8000000eff157210 */ /* 0x000fc60007f3e0ff */
[----:B------:R-:W-:Y:S02]  /*2d00*/  IMAD R15, R9, R17, R15 ;  /* 0x00000011090f7224 */ /* 0x000fe400078e020f */
[----:B------:R-:W-:-:S03]  /*2d10*/  IMAD.HI.U32 R14, R8, R21, RZ ;  /* 0x00000015080e7227 */ /* 0x000fc600078e00ff */
[----:B------:R-:W-:Y:S01]  /*2d20*/  IADD3.X R23, PT, PT, RZ, ~R15, RZ, P1, !PT ;  /* 0x8000000fff177210 */ /* 0x000fe20000ffe4ff */
[----:B------:R-:W-:-:S04]  /*2d30*/  IMAD.MOV.U32 R15, RZ, RZ, R8 ;  /* 0x000000ffff0f7224 */ /* 0x000fc800078e0008 */
        /* <DEDUP_REMOVED lines=8> */
[----:B------:R-:W-:Y:S01]  /*2dc0*/  IMAD R14, R15, UR4, R9 ;  /* 0x000000040f0e7c24 */ /* 0x000fe2000f8e0209 */
[----:B------:R-:W-:-:S03]  /*2dd0*/  IADD3 R9, P1, PT, RZ, -R8, RZ ;  /* 0x80000008ff097210 */ /* 0x000fc60007f3e0ff */
[----:B------:R-:W-:Y:S02]  /*2de0*/  IMAD R8, R18, R17, R14 ;  /* 0x0000001112087224 */ /* 0x000fe400078e020e */
[----:B------:R-:W-:-:S04]  /*2df0*/  IMAD.HI.U32 R14, R15, R9, RZ ;  /* 0x000000090f0e7227 */ /* 0x000fc800078e00ff */
[----:B------:R-:W-:-:S04]  /*2e00*/  IMAD.X R19, RZ, RZ, ~R8, P1 ;  /* 0x000000ffff137224 */ /* 0x000fc800008e0e08 */
[----:B------:R-:W-:-:S04]  /*2e10*/  IMAD.WIDE.U32 R14, P1, R15, R19, R14 ;  /* 0x000000130f0e7225 */ /* 0x000fc8000782000e */
[C---:B------:R-:W-:Y:S02]  /*2e20*/  IMAD R8, R18.reuse, R19, RZ ;  /* 0x0000001312087224 */ /* 0x040fe400078e02ff */
[----:B------:R-:W-:-:S04]  /*2e30*/  IMAD.HI.U32 R15, P2, R18, R9, R14 ;  /* 0x00000009120f7227 */ /* 0x000fc8000784000e */
[----:B------:R-:W-:Y:S01]  /*2e40*/  IMAD.HI.U32 R19, R18, R19, RZ ;  /* 0x0000001312137227 */ /* 0x000fe200078e00ff */
[----:B------:R-:W-:-:S03]  /*2e50*/  IADD3 R15, P3, PT, R8, R15, RZ ;  /* 0x0000000f080f7210 */ /* 0x000fc60007f7e0ff */
[----:B------:R-:W-:Y:S01]  /*2e60*/  IMAD.MOV.U32 R9, RZ, RZ, RZ ;  /* 0x000000ffff097224 */ /* 0x000fe200078e00ff */
[----:B------:R-:W-:Y:S01]  /*2e70*/  IADD3.X R18, PT, PT, R19, R18, RZ, P1, !PT ;  /* 0x0000001213127210 */ /* 0x000fe20000ffe4ff */
[----:B------:R-:W-:-:S03]  /*2e80*/  IMAD.HI.U32 R8, R15, R12, RZ ;  /* 0x0000000c0f087227 */ /* 0x000fc600078e00ff */
[----:B------:R-:W-:Y:S01]  /*2e90*/  IADD3.X R19, PT, PT, RZ, RZ, R18, P3, P2 ;  /* 0x000000ffff137210 */ /* 0x000fe20001fe4412 */
[----:B------:R-:W-:-:S04]  /*2ea0*/  IMAD.WIDE.U32 R8, R15, R16, R8 ;  /* 0x000000100f087225 */ /* 0x000fc800078e0008 */
[C---:B------:R-:W-:Y:S02]  /*2eb0*/  IMAD R15, R19.reuse, R16, RZ ;  /* 0x00000010130f7224 */ /* 0x040fe400078e02ff */
[----:B------:R-:W-:-:S04]  /*2ec0*/  IMAD.HI.U32 R8, P1, R19, R12, R8 ;  /* 0x0000000c13087227 */ /* 0x000fc80007820008 */
[----:B------:R-:W-:Y:S01]  /*2ed0*/  IMAD.HI.U32 R14, R19, R16, RZ ;  /* 0x00000010130e7227 */ /* 0x000fe200078e00ff */
[----:B------:R-:W-:-:S04]  /*2ee0*/  IADD3 R15, P2, PT, R15, R8, RZ ;  /* 0x000000080f0f7210 */ /* 0x000fc80007f5e0ff */
[----:B------:R-:W-:Y:S01]  /*2ef0*/  IADD3.X R14, PT, PT, R14, RZ, RZ, P1, !PT ;  /* 0x000000ff0e0e7210 */ /* 0x000fe20000ffe4ff */
[----:B------:R-:W-:-:S04]  /*2f00*/  IMAD.WIDE.U32 R8, R15, R17, RZ ;  /* 0x000000110f087225 */ /* 0x000fc800078e00ff */
[----:B------:R-:W-:Y:S01]  /*2f10*/  IMAD.X R14, RZ, RZ, R14, P2 ;  /* 0x000000ffff0e7224 */ /* 0x000fe200010e060e */
[----:B------:R-:W-:Y:S01]  /*2f20*/  IADD3 R18, P2, PT, -R8, R12, RZ ;  /* 0x0000000c08127210 */ /* 0x000fe20007f5e1ff */
[C---:B------:R-:W-:Y:S01]  /*2f30*/  IMAD R9, R15.reuse, UR4, R9 ;  /* 0x000000040f097c24 */ /* 0x040fe2000f8e0209 */
[----:B------:R-:W-:Y:S02]  /*2f40*/  IADD3 R8, P3, PT, R15, 0x1, RZ ;  /* 0x000000010f087810 */ /* 0x000fe40007f7e0ff */
[-C--:B------:R-:W-:Y:S01]  /*2f50*/  ISETP.GE.U32.AND P1, PT, R18, R17.reuse, PT ;  /* 0x000000111200720c */ /* 0x080fe20003f26070 */
[----:B------:R-:W-:Y:S02]  /*2f60*/  IMAD R9, R14, R17, R9 ;  /* 0x000000110e097224 */ /* 0x000fe400078e0209 */
[----:B------:R-:W-:-:S03]  /*2f70*/  IMAD.X R19, RZ, RZ, R14, P3 ;  /* 0x000000ffff137224 */ /* 0x000fc600018e060e */
[----:B------:R-:W-:Y:S02]  /*2f80*/  IADD3.X R21, PT, PT, ~R9, R16, RZ, P2, !PT ;  /* 0x0000001009157210 */ /* 0x000fe400017fe5ff */
[-C--:B------:R-:W-:Y:S02]  /*2f90*/  IADD3 R12, P2, PT, -R17, R18.reuse, RZ ;  /* 0x00000012110c7210 */ /* 0x080fe40007f5e1ff */
[C---:B------:R-:W-:Y:S02]  /*2fa0*/  ISETP.GE.U32.AND.EX P1, PT, R21.reuse, UR4, PT, P1 ;  /* 0x0000000415007c0c */ /* 0x040fe4000bf26110 */
[----:B------:R-:W-:Y:S02]  /*2fb0*/  IADD3.X R16, PT, PT, R21, ~UR4, RZ, P2, !PT ;  /* 0x8000000415107c10 */ /* 0x000fe400097fe4ff */
[----:B------:R-:W-:Y:S02]  /*2fc0*/  SEL R12, R12, R18, P1 ;  /* 0x000000120c0c7207 */ /* 0x000fe40000800000 */
[----:B------:R-:W-:-:S02]  /*2fd0*/  SEL R9, R8, R15, P1 ;  /* 0x0000000f08097207 */ /* 0x000fc40000800000 */
[----:B------:R-:W-:Y:S02]  /*2fe0*/  SEL R8, R16, R21, P1 ;  /* 0x0000001510087207 */ /* 0x000fe40000800000 */
[----:B------:R-:W-:Y:S02]  /*2ff0*/  SEL R14, R19, R14, P1 ;  /* 0x0000000e130e7207 */ /* 0x000fe40000800000 */
[----:B------:R-:W-:Y:S02]  /*3000*/  ISETP.GE.U32.AND P1, PT, R12, R17, PT ;  /* 0x000000110c00720c */ /* 0x000fe40003f26070 */
[----:B------:R-:W-:Y:S02]  /*3010*/  IADD3 R12, P3, PT, R9, 0x1, RZ ;  /* 0x00000001090c7810 */ /* 0x000fe40007f7e0ff */
[----:B------:R-:W-:Y:S01]  /*3020*/  ISETP.GE.U32.AND.EX P1, PT, R8, UR4, PT, P1 ;  /* 0x0000000408007c0c */ /* 0x000fe2000bf26110 */
[----:B------:R-:W-:Y:S01]  /*3030*/  IMAD.MOV.U32 R8, RZ, RZ, R10 ;  /* 0x000000ffff087224 */ /* 0x000fe200078e000a */
[----:B------:R-:W-:-:S02]  /*3040*/  ISETP.NE.U32.AND P2, PT, R17, RZ, PT ;  /* 0x000000ff1100720c */ /* 0x000fc40003f45070 */
[----:B------:R-:W-:Y:S01]  /*3050*/  SEL R12, R12, R9, P1 ;  /* 0x000000090c0c7207 */ /* 0x000fe20000800000 */
[----:B------:R-:W-:Y:S01]  /*3060*/  HFMA2 R9, -RZ, RZ, 0, 0 ;  /* 0x00000000ff097431 */ /* 0x000fe200000001ff */
[-C--:B------:R-:W-:Y:S02]  /*3070*/  IADD3.X R15, PT, PT, RZ, R14.reuse, RZ, P3, !PT ;  /* 0x0000000eff0f7210 */ /* 0x080fe40001ffe4ff */
[----:B------:R-:W-:Y:S02]  /*3080*/  ISETP.NE.AND.EX P2, PT, RZ, UR4, PT, P2 ;  /* 0x00000004ff007c0c */ /* 0x000fe4000bf45320 */
[----:B------:R-:W-:Y:S02]  /*3090*/  SEL R15, R15, R14, P1 ;  /* 0x0000000e0f0f7207 */ /* 0x000fe40000800000 */
[----:B------:R-:W-:Y:S02]  /*30a0*/  SEL R12, R12, 0xffffffff, P2 ;  /* 0xffffffff0c0c7807 */ /* 0x000fe40001000000 */
[----:B------:R-:W-:Y:S01]  /*30b0*/  SEL R15, R15, 0xffffffff, P2 ;  /* 0xffffffff0f0f7807 */ /* 0x000fe20001000000 */
[----:B------:R-:W-:Y:S06]  /*30c0*/  RET.REL.NODEC R8 `(_Z29scatterPatchesToSurfaceKernelPKfyyPKiS2_iii) ;  /* 0xffffffcc08cc7950 */ /* 0x000fec0003c3ffff */
.L_x_38:
[----:B------:R-:W-:-:S00]  /*30d0*/  BRA `(.L_x_38) ;  /* 0xfffffffc00fc7947 */ /* 0x000fc0000383ffff */
[----:B------:R-:W-:-:S00]  /*30e0*/  NOP ;  /* 0x0000000000007918 */ /* 0x000fc00000000000 */
        /* <DEDUP_REMOVED lines=9> */
.L_x_147:


//--------------------- .text._Z24gatherPatchesFromTextureyPfPKiS1_iii --------------------------
	.section	.text._Z24gatherPatchesFromTextureyPfPKiS1_iii,"ax",@progbits
	.align	128
        .global         _Z24gatherPatchesFromTextureyPfPKiS1_iii
        .type           _Z24gatherPatchesFromTextureyPfPKiS1_iii,@function
        .size           _Z24gatherPatchesFromTextureyPfPKiS1_iii,(.L_x_150 - _Z24gatherPatchesFromTextureyPfPKiS1_iii)
        .other          _Z24gatherPatchesFromTextureyPfPKiS1_iii,@"STO_CUDA_ENTRY STV_DEFAULT"
_Z24gatherPatchesFromTextureyPfPKiS1_iii:
.text._Z24gatherPatchesFromTextureyPfPKiS1_iii:
[----:B------:R-:W-:Y:S01]  /*0000*/  LDC R1, c[0x0][0x37c] ;  /* 0x0000df00ff017b82 */ /* 0x000fe20000000800 */
[----:B------:R-:W0:Y:S01]  /*0010*/  S2R R0, SR_CTAID.X ;  /* 0x0000000000007919 */ /* 0x000e220000002500 */
[----:B------:R-:W0:Y:S02]  /*0020*/  LDCU UR4, c[0x0][0x3a8] ;  /* 0x00007500ff0477ac */ /* 0x000e240008000800 */
[----:B0-----:R-:W-:-:S13]  /*0030*/  ISETP.GE.AND P0, PT, R0, UR4, PT ;  /* 0x0000000400007c0c */ /* 0x001fda000bf06270 */
[----:B------:R-:W-:Y:S05]  /*0040*/  @P0 EXIT ;  /* 0x000000000000094d */ /* 0x000fea0003800000 */
[----:B------:R-:W0:Y:S01]  /*0050*/  LDC.64 R2, c[0x0][0x390] ;  /* 0x0000e400ff027b82 */ /* 0x000e220000000a00 */
[----:B------:R-:W1:Y:S01]  /*0060*/  LDCU.64 UR14, c[0x0][0x358] ;  /* 0x00006b00ff0e77ac */ /* 0x000e620008000a00 */
[----:B0-----:R-:W-:-:S06]  /*0070*/  IMAD.WIDE.U32 R2, R0, 0x4, R2 ;  /* 0x0000000400027825 */ /* 0x001fcc00078e0002 */
[----:B-1----:R-:W2:Y:S02]  /*0080*/  LDG.E.CONSTANT R2, desc[UR14][R2.64] ;  /* 0x0000000e02027981 */ /* 0x002ea4000c1e9900 */
[----:B--2---:R-:W-:-:S13]  /*0090*/  ISETP.NE.AND P0, PT, R2, RZ, PT ;  /* 0x000000ff0200720c */ /* 0x004fda0003f05270 */
[----:B------:R-:W-:Y:S05]  /*00a0*/  @!P0 EXIT ;  /* 0x000000000000894d */ /* 0x000fea0003800000 */
[----:B------:R-:W0:Y:S01]  /*00b0*/  LDCU.64 UR6, c[0x0][0x3a0] ;  /* 0x00007400ff0677ac */ /* 0x000e220008000a00 */
[----:B------:R-:W1:Y:S01]  /*00c0*/  S2R R17, SR_TID.X ;  /* 0x0000000000117919 */ /* 0x000e620000002100 */
[----:B0-----:R-:W-:Y:S02]  /*00d0*/  UIMAD UR4, UR7, UR7, URZ ;  /* 0x00000007070472a4 */ /* 0x001fe4000f8e02ff */
[----:B------:R-:W-:Y:S01]  /*00e0*/  MOV R2, UR7 ;  /* 0x0000000700027c02 */ /* 0x000fe20008000f00 */
[----:B------:R-:W-:-:S03]  /*00f0*/  USHF.R.S32.HI UR18, URZ, 0x1f, UR6 ;  /* 0x0000001fff127899 */ /* 0x000fc60008011406 */
[----:B------:R-:W-:Y:S01]  /*0100*/  IABS R7, R2 ;  /* 0x0000000200077213 */ /* 0x000fe20000000000 */
[----:B------:R-:W-:Y:S01]  /*0110*/  IMAD R5, RZ, RZ, -UR4 ;  /* 0x80000004ff057e24 */ /* 0x000fe2000f8e02ff */
[----:B------:R-:W-:Y:S01]  /*0120*/  ISETP.NE.U32.AND P2, PT, RZ, UR4, PT ;  /* 0x00000004ff007c0c */ /* 0x000fe2000bf45070 */
[----:B------:R-:W-:Y:S01]  /*0130*/  IMAD.MOV.U32 R2, RZ, RZ, RZ ;  /* 0x000000ffff027224 */ /* 0x000fe200078e00ff */
[----:B------:R-:W0:Y:S08]  /*0140*/  I2F.U32.RP R4, UR4 ;  /* 0x0000000400047d06 */ /* 0x000e300008209000 */
[----:B------:R-:W2:Y:S08]  /*0150*/  I2F.RP R6, R7 ;  /* 0x0000000700067306 */ /* 0x000eb00000209400 */
[----:B0-----:R-:W0:Y:S08]  /*0160*/  MUFU.RCP R4, R4 ;  /* 0x0000000400047308 */ /* 0x001e300000001000 */
[----:B--2---:R-:W2:Y:S01]  /*0170*/  MUFU.RCP R6, R6 ;  /* 0x0000000600067308 */ /* 0x004ea20000001000 */
[----:B0-----:R-:W-:-:S07]  /*0180*/  VIADD R3, R4, 0xffffffe ;  /* 0x0ffffffe04037836 */ /* 0x001fce0000000000 */
[----:B------:R-:W0:Y:S01]  /*0190*/  F2I.FTZ.U32.TRUNC.NTZ R3, R3 ;  /* 0x0000000300037305 */ /* 0x000e22000021f000 */
[----:B--2---:R-:W-:Y:S02]  /*01a0*/  VIADD R4, R6, 0xffffffe ;  /* 0x0ffffffe06047836 */ /* 0x004fe40000000000 */
[----:B0-----:R-:W-:-:S04]  /*01b0*/  IMAD R5, R5, R3, RZ ;  /* 0x0000000305057224 */ /* 0x001fc800078e02ff */
[----:B------:R-:W-:-:S06]  /*01c0*/  IMAD.HI.U32 R5, R3, R5, R2 ;  /* 0x0000000503057227 */ /* 0x000fcc00078e0002 */
[----:B------:R-:W-:Y:S02]  /*01d0*/  IMAD.HI.U32 R2, R5, R0, RZ ;  /* 0x0000000005027227 */ /* 0x000fe400078e00ff */
[----:B------:R0:W2:Y:S02]  /*01e0*/  F2I.FTZ.U32.TRUNC.NTZ R5, R4 ;  /* 0x0000000400057305 */ /* 0x0000a4000021f000 */
[----:B------:R-:W-:-:S04]  /*01f0*/  IMAD.MOV R3, RZ, RZ, -R2 ;  /* 0x000000ffff037224 */ /* 0x000fc800078e0a02 */
[----:B------:R-:W-:Y:S02]  /*0200*/  IMAD R3, R3, UR4, R0 ;  /* 0x0000000403037c24 */ /* 0x000fe4000f8e0200 */
[----:B0-----:R-:W-:-:S03]  /*0210*/  HFMA2 R4, -RZ, RZ, 0, 0 ;  /* 0x00000000ff047431 */ /* 0x001fc600000001ff */
[----:B------:R-:W-:Y:S01]  /*0220*/  ISETP.GE.U32.AND P0, PT, R3, UR4, PT ;  /* 0x0000000403007c0c */ /* 0x000fe2000bf06070 */
[----:B--2---:R-:W-:-:S12]  /*0230*/  IMAD.MOV R6, RZ, RZ, -R5 ;  /* 0x000000ffff067224 */ /* 0x004fd800078e0a05 */
[----:B------:R-:W-:Y:S01]  /*0240*/  @P0 IADD3 R3, PT, PT, R3, -UR4, RZ ;  /* 0x8000000403030c10 */ /* 0x000fe2000fffe0ff */
[----:B------:R-:W-:-:S03]  /*0250*/  @P0 VIADD R2, R2, 0x1 ;  /* 0x0000000102020836 */ /* 0x000fc60000000000 */
[----:B------:R-:W-:-:S13]  /*0260*/  ISETP.GE.U32.AND P1, PT, R3, UR4, PT ;  /* 0x0000000403007c0c */ /* 0x000fda000bf26070 */
[----:B------:R-:W-:Y:S02]  /*0270*/  @P1 IADD3 R2, PT, PT, R2, 0x1, RZ ;  /* 0x0000000102021810 */ /* 0x000fe40007ffe0ff */
[----:B------:R-:W-:-:S05]  /*0280*/  @!P2 LOP3.LUT R2, RZ, UR4, RZ, 0x33, !PT ;  /* 0x00000004ff02ac12 */ /* 0x000fca000f8e33ff */
[----:B------:R-:W-:-:S04]  /*0290*/  IMAD.MOV R3, RZ, RZ, -R2 ;  /* 0x000000ffff037224 */ /* 0x000fc800078e0a02 */
[----:B------:R-:W-:Y:S01]  /*02a0*/  IMAD R8, R3, UR4, R0 ;  /* 0x0000000403087c24 */ /* 0x000fe2000f8e0200 */
[----:B------:R-:W-:Y:S01]  /*02b0*/  UIMAD.WIDE UR4, UR6, UR6, URZ ;  /* 0x00000006060472a5 */ /* 0x000fe2000f8e02ff */
[----:B------:R-:W-:-:S03]  /*02c0*/  IMAD R3, R6, R7, RZ ;  /* 0x0000000706037224 */ /* 0x000fc600078e02ff */
[----:B------:R-:W-:Y:S01]  /*02d0*/  IABS R6, R8 ;  /* 0x0000000800067213 */ /* 0x000fe20000000000 */
[----:B------:R-:W-:Y:S01]  /*02e0*/  IMAD.HI.U32 R4, R5, R3, R4 ;  /* 0x0000000305047227 */ /* 0x000fe200078e0004 */
[----:B------:R-:W-:Y:S02]  /*02f0*/  UIMAD UR5, UR5, UR6, URZ ;  /* 0x00000006050572a4 */ /* 0x000fe4000f8e02ff */
[----:B------:R-:W-:Y:S01]  /*0300*/  UIMAD.WIDE.U32 UR8, UR4, UR6, URZ ;  /* 0x00000006040872a5 */ /* 0x000fe2000f8e00ff */
[----:B------:R-:W-:Y:S01]  /*0310*/  IMAD.MOV.U32 R5, RZ, RZ, R6 ;  /* 0x000000ffff057224 */ /* 0x000fe200078e0006 */
[----:B------:R-:W-:-:S03]  /*0320*/  UIMAD UR5, UR4, UR18, UR5 ;  /* 0x00000012040572a4 */ /* 0x000fc6000f8e0205 */
[----:B------:R-:W-:Y:S01]  /*0330*/  IMAD.HI.U32 R3, R4, R5, RZ ;  /* 0x0000000504037227 */ /* 0x000fe200078e00ff */
[----:B------:R-:W-:-:S03]  /*0340*/  UIADD3 UR10, UPT, UPT, UR9, UR5, URZ ;  /* 0x00000005090a7290 */ /* 0x000fc6000fffe0ff */
[----:B------:R-:W-:-:S04]  /*0350*/  IMAD.MOV R4, RZ, RZ, -R3 ;  /* 0x000000ffff047224 */ /* 0x000fc800078e0a03 */
[----:B------:R-:W-:-:S05]  /*0360*/  IMAD R4, R7, R4, R5 ;  /* 0x0000000407047224 */ /* 0x000fca00078e0205 */
[----:B------:R-:W-:-:S13]  /*0370*/  ISETP.GT.U32.AND P1, PT, R7, R4, PT ;  /* 0x000000040700720c */ /* 0x000fda0003f24070 */
[-C--:B------:R-:W-:Y:S01]  /*0380*/  @!P1 IADD3 R4, PT, PT, R4, -R7.reuse, RZ ;  /* 0x8000000704049210 */ /* 0x080fe20007ffe0ff */
[----:B------:R-:W-:Y:S01]  /*0390*/  @!P1 VIADD R3, R3, 0x1 ;  /* 0x0000000103039836 */ /* 0x000fe20000000000 */
[----:B------:R-:W-:Y:S02]  /*03a0*/  ISETP.NE.AND P1, PT, RZ, UR7, PT ;  /* 0x00000007ff007c0c */ /* 0x000fe4000bf25270 */
[----:B------:R-:W-:Y:S02]  /*03b0*/  ISETP.GE.U32.AND P0, PT, R4, R7, PT ;  /* 0x000000070400720c */ /* 0x000fe40003f06070 */
[----:B------:R-:W-:Y:S01]  /*03c0*/  LOP3.LUT R4, R8, UR7, RZ, 0x3c, !PT ;  /* 0x0000000708047c12 */ /* 0x000fe2000f8e3cff */
[----:B------:R-:W0:Y:S03]  /*03d0*/  LDC.64 R6, c[0x0][0x398] ;  /* 0x0000e600ff067b82 */ /* 0x000e260000000a00 */
[----:B------:R-:W-:Y:S01]  /*03e0*/  ISETP.GE.AND P2, PT, R4, RZ, PT ;  /* 0x000000ff0400720c */ /* 0x000fe20003f46270 */
[----:B------:R-:W-:-:S06]  /*03f0*/  IMAD.U32 R4, RZ, RZ, UR10 ;  /* 0x0000000aff047e24 */ /* 0x000fcc000f8e00ff */
[----:B------:R-:W-:Y:S01]  /*0400*/  @P0 VIADD R3, R3, 0x1 ;  /* 0x0000000103030836 */ /* 0x000fe20000000000 */
[----:B-1----:R-:W-:-:S04]  /*0410*/  ISETP.LT.U32.AND P0, PT, R17, UR8, PT ;  /* 0x0000000811007c0c */ /* 0x002fc8000bf01070 */
[----:B------:R-:W-:Y:S02]  /*0420*/  ISETP.GT.AND.EX P0, PT, R4, RZ, PT, P0 ;  /* 0x000000ff0400720c */ /* 0x000fe40003f04300 */
[----:B------:R-:W-:Y:S02]  /*0430*/  @!P2 IADD3 R3, PT, PT, -R3, RZ, RZ ;  /* 0x000000ff0303a210 */ /* 0x000fe40007ffe1ff */
[----:B------:R-:W-:-:S05]  /*0440*/  @!P1 LOP3.LUT R3, RZ, UR7, RZ, 0x33, !PT ;  /* 0x00000007ff039c12 */ /* 0x000fca000f8e33ff */
[----:B------:R-:W-:Y:S02]  /*0450*/  IMAD.MOV R5, RZ, RZ, -R3 ;  /* 0x000000ffff057224 */ /* 0x000fe400078e0a03 */
[----:B0-----:R-:W-:-:S04]  /*0460*/  IMAD.WIDE.U32 R6, R0, 0x4, R6 ;  /* 0x0000000400067825 */ /* 0x001fc800078e0006 */
[----:B------:R-:W-:Y:S01]  /*0470*/  IMAD R4, R5, UR7, R8 ;  /* 0x0000000705047c24 */ /* 0x000fe2000f8e0208 */
[----:B------:R-:W-:Y:S06]  /*0480*/  @!P0 EXIT ;  /* 0x000000000000894d */ /* 0x000fec0003800000 */
[----:B------:R-:W2:Y:S01]  /*0490*/  LDG.E.CONSTANT R6, desc[UR14][R6.64] ;  /* 0x0000000e06067981 */ /* 0x000ea2000c1e9900 */
[----:B------:R-:W0:Y:S01]  /*04a0*/  LDCU UR16, c[0x0][0x360] ;  /* 0x00006c00ff1077ac */ /* 0x000e220008000800 */
[----:B------:R-:W-:Y:S01]  /*04b0*/  MOV R16, RZ ;  /* 0x000000ff00107202 */ /* 0x000fe20000000f00 */
[----:B------:R-:W-:Y:S01]  /*04c0*/  IMAD.U32 R5, RZ, RZ, UR10 ;  /* 0x0000000aff057e24 */ /* 0x000fe2000f8e00ff */
[----:B------:R-:W-:Y:S01]  /*04d0*/  BSSY.RECONVERGENT B0, `(.L_x_39) ;  /* 0x000002a000007945 */ /* 0x000fe20003800200 */
[----:B------:R-:W-:Y:S01]  /*04e0*/  UMOV UR4, URZ ;  /* 0x000000ff00047c82 */ /* 0x000fe20008000000 */
[----:B0-----:R-:W-:-:S04]  /*04f0*/  IADD3 R8, P1, PT, R17, UR16, RZ ;  /* 0x0000001011087c10 */ /* 0x001fc8000ff3e0ff */
[C---:B------:R-:W-:Y:S01]  /*0500*/  ISETP.GE.U32.AND P0, PT, R8.reuse, UR8, PT ;  /* 0x0000000808007c0c */ /* 0x040fe2000bf06070 */
[----:B------:R-:W-:Y:S01]  /*0510*/  IMAD.X R10, RZ, RZ, R16, P1 ;  /* 0x000000ffff0a7224 */ /* 0x000fe200008e0610 */
[----:B------:R-:W-:-:S04]  /*0520*/  ISETP.LT.U32.AND P1, PT, R8, UR8, PT ;  /* 0x0000000808007c0c */ /* 0x000fc8000bf21070 */
[----:B------:R-:W-:Y:S02]  /*0530*/  ISETP.GE.U32.AND.EX P0, PT, R10, UR10, PT, P0 ;  /* 0x0000000a0a007c0c */ /* 0x000fe4000bf06100 */
[----:B------:R-:W-:Y:S02]  /*0540*/  ISETP.GT.U32.AND.EX P1, PT, R5, R10, PT, P1 ;  /* 0x0000000a0500720c */ /* 0x000fe40003f24110 */
[----:B------:R-:W-:Y:S02]  /*0550*/  SEL R23, RZ, 0x1, P0 ;  /* 0x00000001ff177807 */ /* 0x000fe40000000000 */
[----:B------:R-:W-:Y:S02]  /*0560*/  SEL R0, R8, UR8, !P1 ;  /* 0x0000000808007c07 */ /* 0x000fe4000c800000 */
[----:B------:R-:W-:Y:S02]  /*0570*/  SEL R5, R10, UR10, !P1 ;  /* 0x0000000a0a057c07 */ /* 0x000fe4000c800000 */
[----:B------:R-:W-:-:S04]  /*0580*/  IADD3 R8, P0, P1, R0, -R8, -R23 ;  /* 0x8000000800087210 */ /* 0x000fc8000791e817 */
[----:B------:R-:W-:-:S04]  /*0590*/  IADD3.X R0, PT, PT, R5, -0x1, ~R10, P0, P1 ;  /* 0xffffffff05007810 */ /* 0x000fc800007e2c0a */
[----:B------:R-:W-:Y:S02]  /*05a0*/  ISETP.NE.U32.AND P0, PT, R0, RZ, PT ;  /* 0x000000ff0000720c */ /* 0x000fe40003f05070 */
[----:B--2---:R-:W-:-:S11]  /*05b0*/  R2UR UR11, R6 ;  /* 0x00000000060b72ca */ /* 0x004fd600000e0000 */
[----:B------:R-:W-:Y:S05]  /*05c0*/  @P0 BRA `(.L_x_40) ;  /* 0x0000000000500947 */ /* 0x000fea0003800000 */
[----:B------:R-:W0:Y:S01]  /*05d0*/  I2F.U32.RP R0, UR16 ;  /* 0x0000001000007d06 */ /* 0x000e220008209000 */
[----:B------:R-:W-:-:S07]  /*05e0*/  ISETP.NE.U32.AND P2, PT, RZ, UR16, PT ;  /* 0x00000010ff007c0c */ /* 0x000fce000bf45070 */
[----:B0-----:R-:W0:Y:S02]  /*05f0*/  MUFU.RCP R0, R0 ;  /* 0x0000000000007308 */ /* 0x001e240000001000 */
[----:B0-----:R-:W-:-:S06]  /*0600*/  IADD3 R6, PT, PT, R0, 0xffffffe, RZ ;  /* 0x0ffffffe00067810 */ /* 0x001fcc0007ffe0ff */
[----:B------:R0:W1:Y:S02]  /*0610*/  F2I.FTZ.U32.TRUNC.NTZ R7, R6 ;  /* 0x0000000600077305 */ /* 0x000064000021f000 */
[----:B0-----:R-:W-:Y:S02]  /*0620*/  IMAD.MOV.U32 R6, RZ, RZ, RZ ;  /* 0x000000ffff067224 */ /* 0x001fe400078e00ff */
[----:B-1----:R-:W-:-:S04]  /*0630*/  IMAD.MOV R5, RZ, RZ, -R7 ;  /* 0x000000ffff057224 */ /* 0x002fc800078e0a07 */
[----:B------:R-:W-:-:S04]  /*0640*/  IMAD R5, R5, UR16, RZ ;  /* 0x0000001005057c24 */ /* 0x000fc8000f8e02ff */
[----:B------:R-:W-:-:S06]  /*0650*/  IMAD.HI.U32 R7, R7, R5, R6 ;  /* 0x0000000507077227 */ /* 0x000fcc00078e0006 */
[----:B------:R-:W-:-:S04]  /*0660*/  IMAD.HI.U32 R6, R7, R8, RZ ;  /* 0x0000000807067227 */ /* 0x000fc800078e00ff */
[----:B------:R-:W-:Y:S01]  /*0670*/  IMAD.MOV.U32 R7, RZ, RZ, RZ ;  /* 0x000000ffff077224 */ /* 0x000fe200078e00ff */
[----:B------:R-:W-:-:S05]  /*0680*/  IADD3 R5, PT, PT, -R6, RZ, RZ ;  /* 0x000000ff06057210 */ /* 0x000fca0007ffe1ff */
[----:B------:R-:W-:-:S05]  /*0690*/  IMAD R5, R5, UR16, R8 ;  /* 0x0000001005057c24 */ /* 0x000fca000f8e0208 */
[----:B------:R-:W-:-:S13]  /*06a0*/  ISETP.GE.U32.AND P0, PT, R5, UR16, PT ;  /* 0x0000001005007c0c */ /* 0x000fda000bf06070 */
[----:B------:R-:W-:Y:S02]  /*06b0*/  @P0 VIADD R5, R5, -UR16 ;  /* 0x8000001005050c36 */ /* 0x000fe40008000000 */
[----:B------:R-:W-:-:S03]  /*06c0*/  @P0 VIADD R6, R6, 0x1 ;  /* 0x0000000106060836 */ /* 0x000fc60000000000 */
[----:B------:R-:W-:-:S13]  /*06d0*/  ISETP.GE.U32.AND P1, PT, R5, UR16, PT ;  /* 0x0000001005007c0c */ /* 0x000fda000bf26070 */
[----:B------:R-:W-:Y:S02]  /*06e0*/  @P1 IADD3 R6, PT, PT, R6, 0x1, RZ ;  /* 0x0000000106061810 */ /* 0x000fe40007ffe0ff */
[----:B------:R-:W-:Y:S01]  /*06f0*/  @!P2 LOP3.LUT R6, RZ, UR16, RZ, 0x33, !PT ;  /* 0x00000010ff06ac12 */ /* 0x000fe2000f8e33ff */
[----:B------:R-:W-:Y:S06]  /*0700*/  BRA `(.L_x_41) ;  /* 0x0000000000187947 */ /* 0x000fec0003800000 */
.L_x_40:
[----:B------:R-:W-:Y:S01]  /*0710*/  IMAD.MOV.U32 R6, RZ, RZ, R8 ;  /* 0x000000ffff067224 */ /* 0x000fe200078e0008 */
[----:B------:R-:W-:Y:S02]  /*0720*/  MOV R12, UR16 ;  /* 0x00000010000c7c02 */ /* 0x000fe40008000f00 */
[----:B------:R-:W-:-:S07]  /*0730*/  MOV R11, 0x750 ;  /* 0x00000750000b7802 */ /* 0x000fce0000000f00 */
[----:B------:R-:W-:Y:S05]  /*0740*/  CALL.REL.NOINC `($__internal_3_$__cuda_sm20_div_u64) ;  /* 0x0000003000387944 */ /* 0x000fea0003c00000 */
[----:B------:R-:W-:Y:S02]  /*0750*/  IMAD.MOV.U32 R7, RZ, RZ, R6 ;  /* 0x000000ffff077224 */ /* 0x000fe400078e0006 */
[----:B------:R-:W-:-:S07]  /*0760*/  IMAD.MOV.U32 R6, RZ, RZ, R0 ;  /* 0x000000ffff067224 */ /* 0x000fce00078e0000 */
.L_x_41:
[----:B------:R-:W-:Y:S05]  /*0770*/  BSYNC.RECONVERGENT B0 ;  /* 0x0000000000007941 */ /* 0x000fea0003800200 */
.L_x_39:
[----:B------:R-:W0:Y:S01]  /*0780*/  LDCU.64 UR12, c[0x0][0x3a0] ;  /* 0x00007400ff0c77ac */ /* 0x000e220008000a00 */
[----:B------:R-:W-:Y:S01]  /*0790*/  IADD3 R23, P1, PT, R6, R23, RZ ;  /* 0x0000001706177210 */ /* 0x000fe20007f3e0ff */
[----:B------:R-:W-:Y:S01]  /*07a0*/  BSSY.RECONVERGENT B0, `(.L_x_42) ;  /* 0x00000a3000007945 */ /* 0x000fe20003800200 */
[----:B------:R-:W1:Y:S02]  /*07b0*/  LDCU UR17, c[0x0][0x3a0] ;  /* 0x00007400ff1177ac */ /* 0x000e640008000800 */
[----:B------:R-:W-:Y:S02]  /*07c0*/  LOP3.LUT R0, R23, 0x3, RZ, 0xc0, !PT ;  /* 0x0000000317007812 */ /* 0x000fe400078ec0ff */
[----:B------:R-:W-:Y:S01]  /*07d0*/  IADD3.X R22, PT, PT, RZ, R7, RZ, P1, !PT ;  /* 0x00000007ff167210 */ /* 0x000fe20000ffe4ff */
[----:B------:R-:W2:Y:S01]  /*07e0*/  LDCU UR19, c[0x0][0x3a0] ;  /* 0x00007400ff1377ac */ /* 0x000ea20008000800 */
[----:B------:R-:W-:-:S04]  /*07f0*/  ISETP.NE.U32.AND P0, PT, R0, 0x3, PT ;  /* 0x000000030000780c */ /* 0x000fc80003f05070 */
[----:B------:R-:W-:Y:S01]  /*0800*/  ISETP.NE.AND.EX P0, PT, RZ, RZ, PT, P0 ;  /* 0x000000ffff00720c */ /* 0x000fe20003f05300 */
[----:B0-----:R-:W-:Y:S02]  /*0810*/  UIMAD UR6, UR12, UR13, URZ ;  /* 0x0000000d0c0672a4 */ /* 0x001fe4000f8e02ff */
[----:B------:R-:W-:-:S04]  /*0820*/  UIMAD UR5, UR12, UR12, URZ ;  /* 0x0000000c0c0572a4 */ /* 0x000fc8000f8e02ff */
[----:B------:R-:W-:-:S06]  /*0830*/  I2FP.F32.S32 R5, UR6 ;  /* 0x0000000600057c45 */ /* 0x000fcc0008201400 */
[----:B-12---:R-:W-:Y:S05]  /*0840*/  @!P0 BRA `(.L_x_43) ;  /* 0x0000000800608947 */ /* 0x006fea0003800000 */
[----:B------:R-:W0:Y:S01]  /*0850*/  LDCU.64 UR12, c[0x0][0x388] ;  /* 0x00007100ff0c77ac */ /* 0x000e220008000a00 */
[----:B------:R-:W-:Y:S01]  /*0860*/  MOV R7, R16 ;  /* 0x0000001000077202 */ /* 0x000fe20000000f00 */
[----:B------:R-:W-:Y:S02]  /*0870*/  IMAD.U32 R19, RZ, RZ, UR11 ;  /* 0x0000000bff137e24 */ /* 0x000fe4000f8e00ff */
[----:B------:R-:W-:Y:S01]  /*0880*/  HFMA2 R20, -RZ, RZ, 0, 0 ;  /* 0x00000000ff147431 */ /* 0x000fe200000001ff */
[----:B------:R-:W-:Y:S01]  /*0890*/  USHF.R.S32.HI UR6, URZ, 0x1f, UR11 ;  /* 0x0000001fff067899 */ /* 0x000fe2000801140b */
[----:B------:R-:W-:Y:S01]  /*08a0*/  IMAD.MOV.U32 R6, RZ, RZ, R17 ;  /* 0x000000ffff067224 */ /* 0x000fe200078e0011 */
[----:B------:R-:W-:Y:S01]  /*08b0*/  UIMAD UR7, UR10, UR11, URZ ;  /* 0x0000000b0a0772a4 */ /* 0x000fe2000f8e02ff */
[----:B------:R-:W-:Y:S02]  /*08c0*/  VIADD R0, R23, 0x1 ;  /* 0x0000000117007836 */ /* 0x000fe40000000000 */
[----:B------:R-:W-:Y:S01]  /*08d0*/  IMAD.WIDE.U32 R18, R19, UR8, R6 ;  /* 0x0000000813127c25 */ /* 0x000fe2000f8e0006 */
[----:B------:R-:W-:-:S06]  /*08e0*/  UIMAD UR6, UR6, UR8, UR7 ;  /* 0x00000008060672a4 */ /* 0x000fcc000f8e0207 */
[----:B------:R-:W-:Y:S01]  /*08f0*/  VIADD R7, R19, UR6 ;  /* 0x0000000613077c36 */ /* 0x000fe20008000000 */
[----:B------:R-:W-:Y:S02]  /*0900*/  LOP3.LUT R19, R0, 0x3, RZ, 0xc0, !PT ;  /* 0x0000000300137812 */ /* 0x000fe400078ec0ff */
[----:B0-----:R-:W-:-:S04]  /*0910*/  LEA R21, P0, R18, UR12, 0x2 ;  /* 0x0000000c12157c11 */ /* 0x001fc8000f8010ff */
[----:B------:R-:W-:-:S09]  /*0920*/  LEA.HI.X R18, R18, UR13, R7, 0x2, P0 ;  /* 0x0000000d12127c11 */ /* 0x000fd200080f1407 */
.L_x_56:
[----:B------:R-:W-:Y:S01]  /*0930*/  ISETP.NE.U32.AND P0, PT, R16, RZ, PT ;  /* 0x000000ff1000720c */ /* 0x000fe20003f05070 */
[----:B------:R-:W-:-:S12]  /*0940*/  BSSY.RECONVERGENT B1, `(.L_x_44) ;  /* 0x0000026000017945 */ /* 0x000fd80003800200 */
[----:B0-----:R-:W-:Y:S05]  /*0950*/  @P0 BRA `(.L_x_45) ;  /* 0x0000000000580947 */ /* 0x001fea0003800000 */
[----:B------:R-:W0:Y:S01]  /*0960*/  I2F.U32.RP R0, UR5 ;  /* 0x0000000500007d06 */ /* 0x000e220008209000 */
[----:B------:R-:W-:Y:S01]  /*0970*/  ISETP.NE.U32.AND P2, PT, RZ, UR5, PT ;  /* 0x00000005ff007c0c */ /* 0x000fe2000bf45070 */
[----:B------:R-:W-:-:S06]  /*0980*/  HFMA2 R12, -RZ, RZ, 0, 0 ;  /* 0x00000000ff0c7431 */ /* 0x000fcc00000001ff */
[----:B0-----:R-:W0:Y:S02]  /*0990*/  MUFU.RCP R0, R0 ;  /* 0x0000000000007308 */ /* 0x001e240000001000 */
[----:B0-----:R-:W-:-:S06]  /*09a0*/  VIADD R6, R0, 0xffffffe ;  /* 0x0ffffffe00067836 */ /* 0x001fcc0000000000 */
[----:B------:R0:W1:Y:S02]  /*09b0*/  F2I.FTZ.U32.TRUNC.NTZ R7, R6 ;  /* 0x0000000600077305 */ /* 0x000064000021f000 */
[----:B0-----:R-:W-:Y:S01]  /*09c0*/  MOV R6, RZ ;  /* 0x000000ff00067202 */ /* 0x001fe20000000f00 */
[----:B-1----:R-:W-:-:S04]  /*09d0*/  IMAD.MOV R9, RZ, RZ, -R7 ;  /* 0x000000ffff097224 */ /* 0x002fc800078e0a07 */
        /* <DEDUP_REMOVED lines=14> */
.L_x_45:
[----:B------:R-:W-:Y:S01]  /*0ac0*/  IMAD.MOV.U32 R6, RZ, RZ, R17 ;  /* 0x000000ffff067224 */ /* 0x000fe200078e0011 */
[----:B------:R-:W-:Y:S01]  /*0ad0*/  MOV R12, UR5 ;  /* 0x00000005000c7c02 */ /* 0x000fe20008000f00 */
[----:B------:R-:W-:Y:S01]  /*0ae0*/  IMAD.MOV.U32 R0, RZ, RZ, R16 ;  /* 0x000000ffff007224 */ /* 0x000fe200078e0010 */
[----:B------:R-:W-:-:S07]  /*0af0*/  MOV R11, 0xb10 ;  /* 0x00000b10000b7802 */ /* 0x000fce0000000f00 */
[----:B------:R-:W-:Y:S05]  /*0b00*/  CALL.REL.NOINC `($__internal_3_$__cuda_sm20_div_u64) ;  /* 0x0000002c00487944 */ /* 0x000fea0003c00000 */
[----:B------:R-:W-:Y:S01]  /*0b10*/  IADD3 R9, P0, PT, RZ, -R0, RZ ;  /* 0x80000000ff097210 */ /* 0x000fe20007f1e0ff */
[----:B------:R-:W-:Y:S01]  /*0b20*/  IMAD.MOV.U32 R24, RZ, RZ, R0 ;  /* 0x000000ffff187224 */ /* 0x000fe200078e0000 */
[----:B------:R-:W-:-:S03]  /*0b30*/  MOV R7, R16 ;  /* 0x0000001000077202 */ /* 0x000fc60000000f00 */
[----:B------:R-:W-:Y:S02]  /*0b40*/  IMAD.X R8, RZ, RZ, ~R6, P0 ;  /* 0x000000ffff087224 */ /* 0x000fe400000e0e06 */
[----:B------:R-:W-:-:S04]  /*0b50*/  IMAD.MOV.U32 R6, RZ, RZ, R17 ;  /* 0x000000ffff067224 */ /* 0x000fc800078e0011 */
[----:B------:R-:W-:-:S04]  /*0b60*/  IMAD.WIDE.U32 R6, R9, UR5, R6 ;  /* 0x0000000509067c25 */ /* 0x000fc8000f8e0006 */
[----:B------:R-:W-:Y:S02]  /*0b70*/  IMAD R9, R8, UR5, RZ ;  /* 0x0000000508097c24 */ /* 0x000fe4000f8e02ff */
[----:B------:R-:W-:-:S03]  /*0b80*/  IMAD.MOV.U32 R25, RZ, RZ, R6 ;  /* 0x000000ffff197224 */ /* 0x000fc600078e0006 */
[----:B------:R-:W-:-:S07]  /*0b90*/  IADD3 R12, PT, PT, R7, R9, RZ ;  /* 0x00000009070c7210 */ /* 0x000fce0007ffe0ff */
.L_x_46:
[----:B------:R-:W-:Y:S05]  /*0ba0*/  BSYNC.RECONVERGENT B1 ;  /* 0x0000000000017941 */ /* 0x000fea0003800200 */
.L_x_44:
        /* <DEDUP_REMOVED lines=26> */
.L_x_48:
[----:B------:R-:W-:Y:S01]  /*0d50*/  IMAD.MOV.U32 R13, RZ, RZ, R25 ;  /* 0x000000ffff0d7224 */ /* 0x000fe200078e0019 */
[----:B------:R-:W-:Y:S01]  /*0d60*/  MOV R10, 0xd90 ;  /* 0x00000d90000a7802 */ /* 0x000fe20000000f00 */
[----:B------:R-:W-:-:S07]  /*0d70*/  IMAD.U32 R11, RZ, RZ, UR18 ;  /* 0x00000012ff0b7e24 */ /* 0x000fce000f8e00ff */
[----:B------:R-:W-:Y:S05]  /*0d80*/  CALL.REL.NOINC `($__internal_2_$__cuda_sm20_div_s64) ;  /* 0x0000002400787944 */ /* 0x000fea0003c00000 */
[----:B------:R-:W-:Y:S01]  /*0d90*/  IADD3 R6, PT, PT, -R9, RZ, RZ ;  /* 0x000000ff09067210 */ /* 0x000fe20007ffe1ff */
[----:B------:R-:W-:-:S04]  /*0da0*/  IMAD.U32 R0, RZ, RZ, UR19 ;  /* 0x00000013ff007e24 */ /* 0x000fc8000f8e00ff */
[----:B------:R-:W-:-:S07]  /*0db0*/  IMAD R25, R6, R0, R25 ;  /* 0x0000000006197224 */ /* 0x000fce00078e0219 */
.L_x_49:
[----:B------:R-:W-:Y:S05]  /*0dc0*/  BSYNC.RECONVERGENT B1 ;  /* 0x0000000000017941 */ /* 0x000fea0003800200 */
.L_x_47:
[----:B------:R-:W0:Y:S01]  /*0dd0*/  MUFU.RCP R6, R5 ;  /* 0x0000000500067308 */ /* 0x000e220000001000 */
[----:B------:R-:W-:Y:S01]  /*0de0*/  IMAD R0, R4, R0, R25 ;  /* 0x0000000004007224 */ /* 0x000fe200078e0219 */
[----:B------:R-:W-:Y:S04]  /*0df0*/  BSSY.RECONVERGENT B3, `(.L_x_50) ;  /* 0x000000c000037945 */ /* 0x000fe80003800200 */
[----:B------:R-:W-:-:S04]  /*0e00*/  I2FP.F32.S32 R0, R0 ;  /* 0x0000000000007245 */ /* 0x000fc80000201400 */
[----:B------:R-:W1:Y:S01]  /*0e10*/  FCHK P0, R0, R5 ;  /* 0x0000000500007302 */ /* 0x000e620000000000 */
[----:B0-----:R-:W-:-:S04]  /*0e20*/  FFMA R7, R6, -R5, 1 ;  /* 0x3f80000006077423 */ /* 0x001fc80000000805 */
[----:B------:R-:W-:-:S04]  /*0e30*/  FFMA R7, R6, R7, R6 ;  /* 0x0000000706077223 */ /* 0x000fc80000000006 */
[----:B------:R-:W-:-:S04]  /*0e40*/  FFMA R8, R0, R7, RZ ;  /* 0x0000000700087223 */ /* 0x000fc800000000ff */
[----:B------:R-:W-:-:S04]  /*0e50*/  FFMA R6, R8, -R5, R0 ;  /* 0x8000000508067223 */ /* 0x000fc80000000000 */
[----:B------:R-:W-:Y:S01]  /*0e60*/  FFMA R8, R7, R6, R8 ;  /* 0x0000000607087223 */ /* 0x000fe20000000008 */
[----:B-1----:R-:W-:Y:S06]  /*0e70*/  @!P0 BRA `(.L_x_51) ;  /* 0x00000000000c8947 */ /* 0x002fec0003800000 */
[----:B------:R-:W-:-:S07]  /*0e80*/  MOV R6, 0xea0 ;  /* 0x00000ea000067802 */ /* 0x000fce0000000f00 */
[----:B------:R-:W-:Y:S05]  /*0e90*/  CALL.REL.NOINC `($__internal_4_$__cuda_sm3x_div_rn_noftz_f32_slowpath) ;  /* 0x0000002c007c7944 */ /* 0x000fea0003c00000 */
[----:B------:R-:W-:-:S07]  /*0ea0*/  IMAD.MOV.U32 R8, RZ, RZ, R10 ;  /* 0x000000ffff087224 */ /* 0x000fce00078e000a */
.L_x_51:
[----:B------:R-:W-:Y:S05]  /*0eb0*/  BSYNC.RECONVERGENT B3 ;  /* 0x0000000000037941 */ /* 0x000fea0003800200 */
.L_x_50:
[----:B------:R-:W0:Y:S01]  /*0ec0*/  MUFU.RCP R0, R5 ;  /* 0x0000000500007308 */ /* 0x000e220000001000 */
[----:B------:R-:W-:Y:S01]  /*0ed0*/  IMAD R9, R3, UR19, R9 ;  /* 0x0000001303097c24 */ /* 0x000fe2000f8e0209 */
        /* <DEDUP_REMOVED lines=9> */
[----:B------:R-:W-:Y:S02]  /*0f70*/  MOV R0, R6 ;  /* 0x0000000600007202 */ /* 0x000fe40000000f00 */
[----:B------:R-:W-:-:S07]  /*0f80*/  MOV R6, 0xfa0 ;  /* 0x00000fa000067802 */ /* 0x000fce0000000f00 */
[----:B------:R-:W-:Y:S05]  /*0f90*/  CALL.REL.NOINC `($__internal_4_$__cuda_sm3x_div_rn_noftz_f32_slowpath) ;  /* 0x0000002c003c7944 */ /* 0x000fea0003c00000 */
[----:B------:R-:W-:-:S07]  /*0fa0*/  IMAD.MOV.U32 R9, RZ, RZ, R10 ;  /* 0x000000ffff097224 */ /* 0x000fce00078e000a */
.L_x_53:
[----:B------:R-:W-:Y:S05]  /*0fb0*/  BSYNC.RECONVERGENT B3 ;  /* 0x0000000000037941 */ /* 0x000fea0003800200 */
.L_x_52:
        /* <DEDUP_REMOVED lines=11> */
[----:B------:R-:W-:Y:S01]  /*1070*/  IMAD.MOV.U32 R0, RZ, RZ, R11 ;  /* 0x000000ffff007224 */ /* 0x000fe200078e000b */
[----:B------:R-:W-:-:S07]  /*1080*/  MOV R6, 0x10a0 ;  /* 0x000010a000067802 */ /* 0x000fce0000000f00 */
[----:B------:R-:W-:Y:S05]  /*1090*/  CALL.REL.NOINC `($__internal_4_$__cuda_sm3x_div_rn_noftz_f32_slowpath) ;  /* 0x0000002800fc7944 */ /* 0x000fea0003c00000 */
.L_x_55:
[----:B------:R-:W-:Y:S05]  /*10a0*/  BSYNC.RECONVERGENT B3 ;  /* 0x0000000000037941 */ /* 0x000fea0003800200 */
.L_x_54:
[----:B------:R-:W0:Y:S01]  /*10b0*/  LDCU UR6, c[0x0][0x380] ;  /* 0x00007000ff0677ac */ /* 0x000e220008000800 */
[----:B------:R-:W-:Y:S01]  /*10c0*/  HFMA2 R7, -RZ, RZ, -3, 0 ;  /* 0xc2000000ff077431 */ /* 0x000fe200000001ff */
[----:B------:R-:W-:-:S03]  /*10d0*/  UMOV UR7, URZ ;  /* 0x000000ff00077c82 */ /* 0x000fc60008000000 */
[----:B0-----:R0:W5:Y:S01]  /*10e0*/  TEX.LL RZ, R9, R8, R7, UR6, 3D, 0x1 ;  /* 0x48ff060708097f60 */ /* 0x00116200089e01ff */
[----:B------:R-:W-:Y:S01]  /*10f0*/  IMAD.MOV.U32 R6, RZ, RZ, R21 ;  /* 0x000000ffff067224 */ /* 0x000fe200078e0015 */
[----:B------:R-:W-:Y:S01]  /*1100*/  IADD3 R19, P0, PT, R19, -0x1, RZ ;  /* 0xffffffff13137810 */ /* 0x000fe20007f1e0ff */
[----:B------:R-:W-:Y:S01]  /*1110*/  IMAD.U32 R11, RZ, RZ, UR16 ;  /* 0x00000010ff0b7e24 */ /* 0x000fe2000f8e00ff */
[----:B------:R-:W-:Y:S02]  /*1120*/  MOV R0, UR16 ;  /* 0x0000001000007c02 */ /* 0x000fe40008000f00 */
[----:B------:R-:W-:Y:S02]  /*1130*/  IADD3.X R20, PT, PT, R20, -0x1, RZ, P0, !PT ;  /* 0xffffffff14147810 */ /* 0x000fe400007fe4ff */
[----:B------:R-:W-:Y:S02]  /*1140*/  ISETP.NE.U32.AND P0, PT, R19, RZ, PT ;  /* 0x000000ff1300720c */ /* 0x000fe40003f05070 */
[----:B------:R-:W-:-:S02]  /*1150*/  IADD3 R17, P1, PT, R17, UR16, RZ ;  /* 0x0000001011117c10 */ /* 0x000fc4000ff3e0ff */
[----:B------:R-:W-:Y:S02]  /*1160*/  ISETP.NE.AND.EX P0, PT, R20, RZ, PT, P0 ;  /* 0x000000ff1400720c */ /* 0x000fe40003f05300 */
[----:B------:R-:W-:Y:S01]  /*1170*/  LEA R21, P2, R0, R21, 0x2 ;  /* 0x0000001500157211 */ /* 0x000fe200078410ff */
[----:B------:R-:W-:Y:S02]  /*1180*/  IMAD.X R16, RZ, RZ, R16, P1 ;  /* 0x000000ffff107224 */ /* 0x000fe400008e0610 */
[----:B0-----:R-:W-:Y:S01]  /*1190*/  IMAD.MOV.U32 R7, RZ, RZ, R18 ;  /* 0x000000ffff077224 */ /* 0x001fe200078e0012 */
[----:B------:R-:W-:-:S04]  /*11a0*/  LEA.HI.X R18, R11, R18, RZ, 0x2, P2 ;  /* 0x000000120b127211 */ /* 0x000fc800010f14ff */
[----:B-----5:R0:W-:Y:S03]  /*11b0*/  STG.E desc[UR14][R6.64], R9 ;  /* 0x0000000906007986 */ /* 0x0201e6000c10190e */
[----:B------:R-:W-:Y:S05]  /*11c0*/  @P0 BRA `(.L_x_56) ;  /* 0xfffffff400d80947 */ /* 0x000fea000383ffff */
.L_x_43:
[----:B------:R-:W-:Y:S05]  /*11d0*/  BSYNC.RECONVERGENT B0 ;  /* 0x0000000000007941 */ /* 0x000fea0003800200 */
.L_x_42:
[----:B------:R-:W-:Y:S01]  /*11e0*/  ISETP.GE.U32.AND P0, PT, R23, 0x3, PT ;  /* 0x000000031700780c */ /* 0x000fe20003f06070 */
[----:B------:R-:W1:Y:S03]  /*11f0*/  LDCU UR20, c[0x0][0x3a0] ;  /* 0x00007400ff1477ac */ /* 0x000e660008000800 */
[----:B------:R-:W-:Y:S01]  /*1200*/  ISETP.GE.U32.AND.EX P0, PT, R22, RZ, PT, P0 ;  /* 0x000000ff1600720c */ /* 0x000fe20003f06100 */
[----:B------:R-:W2:-:S12]  /*1210*/  LDCU.64 UR12, c[0x0][0x388] ;  /* 0x00007100ff0c77ac */ /* 0x000e980008000a00 */
[----:B-12---:R-:W-:Y:S05]  /*1220*/  @!P0 EXIT ;  /* 0x000000000000894d */ /* 0x006fea0003800000 */
[----:B------:R-:W-:Y:S01]  /*1230*/  BSSY.RECONVERGENT B0, `(.L_x_57) ;  /* 0x0000212000007945 */ /* 0x000fe20003800200 */
.L_x_106:
[----:B------:R-:W-:Y:S01]  /*1240*/  ISETP.NE.U32.AND P0, PT, R16, RZ, PT ;  /* 0x000000ff1000720c */ /* 0x000fe20003f05070 */
[----:B------:R-:W-:-:S12]  /*1250*/  BSSY.RECONVERGENT B1, `(.L_x_58) ;  /* 0x0000026000017945 */ /* 0x000fd80003800200 */
[----:B-1----:R-:W-:Y:S05]  /*1260*/  @P0 BRA `(.L_x_59) ;  /* 0x0000000000580947 */ /* 0x002fea0003800000 */
[----:B------:R-:W1:Y:S01]  /*1270*/  I2F.U32.RP R8, UR5 ;  /* 0x0000000500087d06 */ /* 0x000e620008209000 */
[----:B------:R-:W-:Y:S01]  /*1280*/  ISETP.NE.U32.AND P2, PT, RZ, UR5, PT ;  /* 0x00000005ff007c0c */ /* 0x000fe2000bf45070 */
[----:B------:R-:W-:-:S06]  /*1290*/  IMAD.MOV.U32 R12, RZ, RZ, RZ ;  /* 0x000000ffff0c7224 */ /* 0x000fcc00078e00ff */
[----:B-1----:R-:W0:Y:S02]  /*12a0*/  MUFU.RCP R8, R8 ;  /* 0x0000000800087308 */ /* 0x002e240000001000 */
[----:B0-----:R-:W-:-:S06]  /*12b0*/  IADD3 R6, PT, PT, R8, 0xffffffe, RZ ;  /* 0x0ffffffe08067810 */ /* 0x001fcc0007ffe0ff */
        /* <DEDUP_REMOVED lines=9> */
[----:B------:R-:W-:Y:S01]  /*1350*/  @P0 VIADD R0, R0, -UR5 ;  /* 0x8000000500000c36 */ /* 0x000fe20008000000 */
[----:B------:R-:W-:-:S04]  /*1360*/  @P0 IADD3 R18, PT, PT, R18, 0x1, RZ ;  /* 0x0000000112120810 */ /* 0x000fc80007ffe0ff */
[----:B------:R-:W-:-:S13]  /*1370*/  ISETP.GE.U32.AND P1, PT, R0, UR5, PT ;  /* 0x0000000500007c0c */ /* 0x000fda000bf26070 */
[----:B------:R-:W-:Y:S01]  /*1380*/  @P1 VIADD R18, R18, 0x1 ;  /* 0x0000000112121836 */ /* 0x000fe20000000000 */
[----:B------:R-:W-:-:S04]  /*1390*/  @!P2 LOP3.LUT R18, RZ, UR5, RZ, 0x33, !PT ;  /* 0x00000005ff12ac12 */ /* 0x000fc8000f8e33ff */
[----:B------:R-:W-:-:S05]  /*13a0*/  IADD3 R0, PT, PT, -R18, RZ, RZ ;  /* 0x000000ff12007210 */ /* 0x000fca0007ffe1ff */
[----:B------:R-:W-:Y:S01]  /*13b0*/  IMAD R19, R0, UR5, R17 ;  /* 0x0000000500137c24 */ /* 0x000fe2000f8e0211 */
[----:B------:R-:W-:Y:S06]  /*13c0*/  BRA `(.L_x_60) ;  /* 0x0000000000387947 */ /* 0x000fec0003800000 */
.L_x_59:
[----:B0-----:R-:W-:Y:S01]  /*13d0*/  MOV R6, R17 ;  /* 0x0000001100067202 */ /* 0x001fe20000000f00 */
[----:B------:R-:W-:Y:S01]  /*13e0*/  IMAD.MOV.U32 R0, RZ, RZ, R16 ;  /* 0x000000ffff007224 */ /* 0x000fe200078e0010 */
[----:B------:R-:W-:Y:S02]  /*13f0*/  MOV R12, UR5 ;  /* 0x00000005000c7c02 */ /* 0x000fe40008000f00 */
[----:B------:R-:W-:-:S07]  /*1400*/  MOV R11, 0x1420 ;  /* 0x00001420000b7802 */ /* 0x000fce0000000f00 */
[----:B------:R-:W-:Y:S05]  /*1410*/  CALL.REL.NOINC `($__internal_3_$__cuda_sm20_div_u64) ;  /* 0x0000002400047944 */ /* 0x000fea0003c00000 */
[-C--:B------:R-:W-:Y:S01]  /*1420*/  IADD3 R9, P0, PT, RZ, -R0.reuse, RZ ;  /* 0x80000000ff097210 */ /* 0x080fe20007f1e0ff */
[----:B------:R-:W-:Y:S01]  /*1430*/  IMAD.MOV.U32 R7, RZ, RZ, R16 ;  /* 0x000000ffff077224 */ /* 0x000fe200078e0010 */
[----:B------:R-:W-:-:S03]  /*1440*/  MOV R18, R0 ;  /* 0x0000000000127202 */ /* 0x000fc60000000f00 */
[----:B------:R-:W-:Y:S01]  /*1450*/  IMAD.X R8, RZ, RZ, ~R6, P0 ;  /* 0x000000ffff087224 */ /* 0x000fe200000e0e06 */
[----:B------:R-:W-:-:S05]  /*1460*/  MOV R6, R17 ;  /* 0x0000001100067202 */ /* 0x000fca0000000f00 */
[----:B------:R-:W-:-:S04]  /*1470*/  IMAD.WIDE.U32 R6, R9, UR5, R6 ;  /* 0x0000000509067c25 */ /* 0x000fc8000f8e0006 */
[----:B------:R-:W-:Y:S02]  /*1480*/  IMAD R9, R8, UR5, RZ ;  /* 0x0000000508097c24 */ /* 0x000fe4000f8e02ff */
[----:B------:R-:W-:-:S03]  /*1490*/  IMAD.MOV.U32 R19, RZ, RZ, R6 ;  /* 0x000000ffff137224 */ /* 0x000fc600078e0006 */
[----:B------:R-:W-:-:S07]  /*14a0*/  IADD3 R12, PT, PT, R9, R7, RZ ;  /* 0x00000007090c7210 */ /* 0x000fce0007ffe0ff */
.L_x_60:
[----:B------:R-:W-:Y:S05]  /*14b0*/  BSYNC.RECONVERGENT B1 ;  /* 0x0000000000017941 */ /* 0x000fea0003800200 */
.L_x_58:
        /* <DEDUP_REMOVED lines=22> */
[----:B------:R-:W-:-:S05]  /*1620*/  @!P2 LOP3.LUT R9, RZ, R11, RZ, 0x33, !PT ;  /* 0x0000000bff09a212 */ /* 0x000fca00078e33ff */
[----:B------:R-:W-:-:S04]  /*1630*/  IMAD.MOV R0, RZ, RZ, -R9 ;  /* 0x000000ffff007224 */ /* 0x000fc800078e0a09 */
[----:B------:R-:W-:Y:S01]  /*1640*/  IMAD R19, R11, R0, R19 ;  /* 0x000000000b137224 */ /* 0x000fe200078e0213 */
[----:B------:R-:W-:Y:S06]  /*1650*/  BRA `(.L_x_63) ;  /* 0x00000000001c7947 */ /* 0x000fec0003800000 */
.L_x_62:
[----:B------:R-:W-:Y:S01]  /*1660*/  MOV R13, R19 ;  /* 0x00000013000d7202 */ /* 0x000fe20000000f00 */
[----:B------:R-:W-:Y:S01]  /*1670*/  IMAD.U32 R11, RZ, RZ, UR18 ;  /* 0x00000012ff0b7e24 */ /* 0x000fe2000f8e00ff */
[----:B------:R-:W-:-:S07]  /*1680*/  MOV R10, 0x16a0 ;  /* 0x000016a0000a7802 */ /* 0x000fce0000000f00 */
[----:B------:R-:W-:Y:S05]  /*1690*/  CALL.REL.NOINC `($__internal_2_$__cuda_sm20_div_s64) ;  /* 0x0000001c00347944 */ /* 0x000fea0003c00000 */
[----:B------:R-:W-:Y:S01]  /*16a0*/  IADD3 R0, PT, PT, -R9, RZ, RZ ;  /* 0x000000ff09007210 */ /* 0x000fe20007ffe1ff */
[----:B------:R-:W-:-:S04]  /*16b0*/  IMAD.U32 R11, RZ, RZ, UR20 ;  /* 0x00000014ff0b7e24 */ /* 0x000fc8000f8e00ff */
[----:B------:R-:W-:-:S07]  /*16c0*/  IMAD R19, R0, R11, R19 ;  /* 0x0000000b00137224 */ /* 0x000fce00078e0213 */
.L_x_63:
[----:B------:R-:W-:Y:S05]  /*16d0*/  BSYNC.RECONVERGENT B1 ;  /* 0x0000000000017941 */ /* 0x000fea0003800200 */
.L_x_61:
        /* <DEDUP_REMOVED lines=15> */
.L_x_65:
[----:B------:R-:W-:Y:S05]  /*17d0*/  BSYNC.RECONVERGENT B3 ;  /* 0x0000000000037941 */ /* 0x000fea0003800200 */
.L_x_64:
        /* <DEDUP_REMOVED lines=15> */
.L_x_67:
[----:B------:R-:W-:Y:S05]  /*18d0*/  BSYNC.RECONVERGENT B3 ;  /* 0x0000000000037941 */ /* 0x000fea0003800200 */
.L_x_66:
        /* <DEDUP_REMOVED lines=14> */
.L_x_69:
[----:B------:R-:W-:Y:S05]  /*19c0*/  BSYNC.RECONVERGENT B3 ;  /* 0x0000000000037941 */ /* 0x000fea0003800200 */
.L_x_68:
[----:B------:R-:W0:Y:S01]  /*19d0*/  LDCU UR6, c[0x0][0x380] ;  /* 0x00007000ff0677ac */ /* 0x000e220008000800 */
[----:B------:R-:W-:Y:S01]  /*19e0*/  IMAD.MOV.U32 R11, RZ, RZ, -0x3e000000 ;  /* 0xc2000000ff0b7424 */ /* 0x000fe200078e00ff */
[----:B------:R-:W-:-:S03]  /*19f0*/  UMOV UR7, URZ ;  /* 0x000000ff00077c82 */ /* 0x000fc60008000000 */
[----:B0-----:R0:W5:Y:S01]  /*1a00*/  TEX.LL RZ, R9, R8, R11, UR6, 3D, 0x1 ;  /* 0x48ff060b08097f60 */ /* 0x00116200089e01ff */
[----:B------:R-:W-:Y:S01]  /*1a10*/  MOV R13, UR11 ;  /* 0x0000000b000d7c02 */ /* 0x000fe20008000f00 */
[----:B------:R-:W-:Y:S01]  /*1a20*/  IMAD.MOV.U32 R6, RZ, RZ, R17 ;  /* 0x000000ffff067224 */ /* 0x000fe200078e0011 */
[----:B------:R-:W-:Y:S01]  /*1a30*/  MOV R7, R16 ;  /* 0x0000001000077202 */ /* 0x000fe20000000f00 */
[----:B------:R-:W-:Y:S02]  /*1a40*/  BSSY.RECONVERGENT B1, `(.L_x_70) ;  /* 0x000002f000017945 */ /* 0x000fe40003800200 */
[----:B------:R-:W-:-:S03]  /*1a50*/  IMAD.WIDE.U32 R6, R13, UR8, R6 ;  /* 0x000000080d067c25 */ /* 0x000fc6000f8e0006 */
[----:B------:R-:W-:Y:S01]  /*1a60*/  LEA R20, P0, R6, UR12, 0x2 ;  /* 0x0000000c06147c11 */ /* 0x000fe2000f8010ff */
[----:B0-----:R-:W-:Y:S02]  /*1a70*/  USHF.R.S32.HI UR6, URZ, 0x1f, UR11 ;  /* 0x0000001fff067899 */ /* 0x001fe4000801140b */
[----:B------:R-:W-:-:S04]  /*1a80*/  UIMAD UR7, UR10, UR11, URZ ;  /* 0x0000000b0a0772a4 */ /* 0x000fc8000f8e02ff */
[----:B------:R-:W-:-:S06]  /*1a90*/  UIMAD UR6, UR6, UR8, UR7 ;  /* 0x00000008060672a4 */ /* 0x000fcc000f8e0207 */
[----:B------:R-:W-:-:S05]  /*1aa0*/  VIADD R7, R7, UR6 ;  /* 0x0000000607077c36 */ /* 0x000fca0008000000 */
[----:B------:R-:W-:Y:S02]  /*1ab0*/  LEA.HI.X R21, R6, UR13, R7, 0x2, P0 ;  /* 0x0000000d06157c11 */ /* 0x000fe400080f1407 */
[----:B------:R-:W-:-:S04]  /*1ac0*/  IADD3 R18, P0, PT, R17, UR16, RZ ;  /* 0x0000001011127c10 */ /* 0x000fc8000ff1e0ff */
[----:B------:R-:W-:-:S04]  /*1ad0*/  IADD3.X R19, PT, PT, RZ, R16, RZ, P0, !PT ;  /* 0x00000010ff137210 */ /* 0x000fc800007fe4ff */
[----:B------:R-:W-:Y:S01]  /*1ae0*/  ISETP.NE.U32.AND P0, PT, R19, RZ, PT ;  /* 0x000000ff1300720c */ /* 0x000fe20003f05070 */
[----:B-----5:R0:W-:-:S12]  /*1af0*/  STG.E desc[UR14][R20.64], R9 ;  /* 0x0000000914007986 */ /* 0x0201d8000c10190e */
[----:B------:R-:W-:Y:S05]  /*1b00*/  @P0 BRA `(.L_x_71) ;  /* 0x0000000000580947 */ /* 0x000fea0003800000 */
[----:B------:R-:W1:Y:S01]  /*1b10*/  I2F.U32.RP R8, UR5 ;  /* 0x0000000500087d06 */ /* 0x000e620008209000 */
[----:B------:R-:W-:Y:S01]  /*1b20*/  ISETP.NE.U32.AND P2, PT, RZ, UR5, PT ;  /* 0x00000005ff007c0c */ /* 0x000fe2000bf45070 */
[----:B------:R-:W-:-:S06]  /*1b30*/  IMAD.MOV.U32 R12, RZ, RZ, RZ ;  /* 0x000000ffff0c7224 */ /* 0x000fcc00078e00ff */
[----:B-1----:R-:W1:Y:S02]  /*1b40*/  MUFU.RCP R8, R8 ;  /* 0x0000000800087308 */ /* 0x002e640000001000 */
[----:B-1----:R-:W-:-:S06]  /*1b50*/  VIADD R6, R8, 0xffffffe ;  /* 0x0ffffffe08067836 */ /* 0x002fcc0000000000 */
[----:B------:R1:W0:Y:S02]  /*1b60*/  F2I.FTZ.U32.TRUNC.NTZ R7, R6 ;  /* 0x0000000600077305 */ /* 0x000224000021f000 */
[----:B-1----:R-:W-:Y:S01]  /*1b70*/  IMAD.MOV.U32 R6, RZ, RZ, RZ ;  /* 0x000000ffff067224 */ /* 0x002fe200078e00ff */
[----:B0-----:R-:W-:-:S05]  /*1b80*/  IADD3 R9, PT, PT, RZ, -R7, RZ ;  /* 0x80000007ff097210 */ /* 0x001fca0007ffe0ff */
        /* <DEDUP_REMOVED lines=14> */
.L_x_71:
[----:B------:R-:W-:Y:S01]  /*1c70*/  MOV R6, R18 ;  /* 0x0000001200067202 */ /* 0x000fe20000000f00 */
[----:B------:R-:W-:Y:S01]  /*1c80*/  IMAD.MOV.U32 R0, RZ, RZ, R19 ;  /* 0x000000ffff007224 */ /* 0x000fe200078e0013 */
[----:B------:R-:W-:Y:S02]  /*1c90*/  MOV R12, UR5 ;  /* 0x00000005000c7c02 */ /* 0x000fe40008000f00 */
[----:B------:R-:W-:-:S07]  /*1ca0*/  MOV R11, 0x1cc0 ;  /* 0x00001cc0000b7802 */ /* 0x000fce0000000f00 */
[----:B0-----:R-:W-:Y:S05]  /*1cb0*/  CALL.REL.NOINC `($__internal_3_$__cuda_sm20_div_u64) ;  /* 0x0000001800dc7944 */ /* 0x001fea0003c00000 */
[-C--:B------:R-:W-:Y:S02]  /*1cc0*/  IADD3 R7, P0, PT, RZ, -R0.reuse, RZ ;  /* 0x80000000ff077210 */ /* 0x080fe40007f1e0ff */
[----:B------:R-:W-:-:S03]  /*1cd0*/  MOV R16, R0 ;  /* 0x0000000000107202 */ /* 0x000fc60000000f00 */
[----:B------:R-:W-:Y:S02]  /*1ce0*/  IMAD.X R8, RZ, RZ, ~R6, P0 ;  /* 0x000000ffff087224 */ /* 0x000fe400000e0e06 */
[----:B------:R-:W-:-:S04]  /*1cf0*/  IMAD.WIDE.U32 R6, R7, UR5, R18 ;  /* 0x0000000507067c25 */ /* 0x000fc8000f8e0012 */
[----:B------:R-:W-:Y:S02]  /*1d00*/  IMAD R9, R8, UR5, RZ ;  /* 0x0000000508097c24 */ /* 0x000fe4000f8e02ff */
[----:B------:R-:W-:-:S03]  /*1d10*/  IMAD.MOV.U32 R17, RZ, RZ, R6 ;  /* 0x000000ffff117224 */ /* 0x000fc600078e0006 */
[----:B------:R-:W-:-:S07]  /*1d20*/  IADD3 R12, PT, PT, R9, R7, RZ ;  /* 0x00000007090c7210 */ /* 0x000fce0007ffe0ff */
.L_x_72:
[----:B------:R-:W-:Y:S05]  /*1d30*/  BSYNC.RECONVERGENT B1 ;  /* 0x0000000000017941 */ /* 0x000fea0003800200 */
.L_x_70:
        /* <DEDUP_REMOVED lines=26> */
.L_x_74:
[----:B------:R-:W-:Y:S01]  /*1ee0*/  MOV R13, R17 ;  /* 0x00000011000d7202 */ /* 0x000fe20000000f00 */
[----:B------:R-:W-:Y:S01]  /*1ef0*/  IMAD.U32 R11, RZ, RZ, UR18 ;  /* 0x00000012ff0b7e24 */ /* 0x000fe2000f8e00ff */
[----:B------:R-:W-:-:S07]  /*1f00*/  MOV R10, 0x1f20 ;  /* 0x00001f20000a7802 */ /* 0x000fce0000000f00 */
[----:B------:R-:W-:Y:S05]  /*1f10*/  CALL.REL.NOINC `($__internal_2_$__cuda_sm20_div_s64) ;  /* 0x0000001400147944 */ /* 0x000fea0003c00000 */
[----:B------:R-:W-:Y:S01]  /*1f20*/  IADD3 R0, PT, PT, -R9, RZ, RZ ;  /* 0x000000ff09007210 */ /* 0x000fe20007ffe1ff */
[----:B------:R-:W-:-:S04]  /*1f30*/  IMAD.U32 R11, RZ, RZ, UR20 ;  /* 0x00000014ff0b7e24 */ /* 0x000fc8000f8e00ff */
[----:B------:R-:W-:-:S07]  /*1f40*/  IMAD R17, R0, R11, R17 ;  /* 0x0000000b00117224 */ /* 0x000fce00078e0211 */
.L_x_75:
[----:B------:R-:W-:Y:S05]  /*1f50*/  BSYNC.RECONVERGENT B1 ;  /* 0x0000000000017941 */ /* 0x000fea0003800200 */
.L_x_73:
        /* <DEDUP_REMOVED lines=15> */
.L_x_77:
[----:B------:R-:W-:Y:S05]  /*2050*/  BSYNC.RECONVERGENT B3 ;  /* 0x0000000000037941 */ /* 0x000fea0003800200 */
.L_x_76:
        /* <DEDUP_REMOVED lines=15> */
.L_x_79:
[----:B------:R-:W-:Y:S05]  /*2150*/  BSYNC.RECONVERGENT B3 ;  /* 0x0000000000037941 */ /* 0x000fea0003800200 */
.L_x_78:
        /* <DEDUP_REMOVED lines=14> */
.L_x_81:
[----:B------:R-:W-:Y:S05]  /*2240*/  BSYNC.RECONVERGENT B3 ;  /* 0x0000000000037941 */ /* 0x000fea0003800200 */
.L_x_80:
[----:B------:R-:W0:Y:S01]  /*2250*/  LDCU UR6, c[0x0][0x380] ;  /* 0x00007000ff0677ac */ /* 0x000e220008000800 */
[----:B------:R-:W-:Y:S01]  /*2260*/  IMAD.MOV.U32 R7, RZ, RZ, -0x3e000000 ;  /* 0xc2000000ff077424 */ /* 0x000fe200078e00ff */
[----:B------:R-:W-:-:S03]  /*2270*/  UMOV UR7, URZ ;  /* 0x000000ff00077c82 */ /* 0x000fc60008000000 */
[----:B0-----:R-:W5:Y:S01]  /*2280*/  TEX.LL RZ, R9, R8, R7, UR6, 3D, 0x1 ;  /* 0x48ff060708097f60 */ /* 0x001f6200089e01ff */
[----:B------:R-:W-:Y:S01]  /*2290*/  MOV R17, UR16 ;  /* 0x0000001000117c02 */ /* 0x000fe20008000f00 */
[----:B------:R-:W-:Y:S01]  /*22a0*/  IMAD.U32 R16, RZ, RZ, UR16 ;  /* 0x00000010ff107e24 */ /* 0x000fe2000f8e00ff */
[----:B------:R-:W-:Y:S02]  /*22b0*/  BSSY.RECONVERGENT B1, `(.L_x_82) ;  /* 0x000002c000017945 */ /* 0x000fe40003800200 */
[----:B------:R-:W-:Y:S02]  /*22c0*/  SHF.L.U32 R17, R17, 0x2, RZ ;  /* 0x0000000211117819 */ /* 0x000fe400000006ff */
[----:B------:R-:W-:Y:S02]  /*22d0*/  SHF.R.U32.HI R16, RZ, 0x1e, R16 ;  /* 0x0000001eff107819 */ /* 0x000fe40000011610 */
[----:B------:R-:W-:-:S05]  /*22e0*/  IADD3 R22, P0, PT, R17, R20, RZ ;  /* 0x0000001411167210 */ /* 0x000fca0007f1e0ff */
[----:B------:R-:W-:Y:S01]  /*22f0*/  IMAD.X R23, R16, 0x1, R21, P0 ;  /* 0x0000000110177824 */ /* 0x000fe200000e0615 */
        /* <DEDUP_REMOVED lines=27> */
.L_x_83:
        /* <DEDUP_REMOVED lines=12> */
.L_x_84:
[----:B------:R-:W-:Y:S05]  /*2570*/  BSYNC.RECONVERGENT B1 ;  /* 0x0000000000017941 */ /* 0x000fea0003800200 */
.L_x_82:
        /* <DEDUP_REMOVED lines=26> */
.L_x_86:
[----:B------:R-:W-:Y:S01]  /*2720*/  MOV R13, R21 ;  /* 0x00000015000d7202 */ /* 0x000fe20000000f00 */
[----:B------:R-:W-:Y:S01]  /*2730*/  IMAD.U32 R11, RZ, RZ, UR18 ;  /* 0x00000012ff0b7e24 */ /* 0x000fe2000f8e00ff */
[----:B------:R-:W-:-:S07]  /*2740*/  MOV R10, 0x2760 ;  /* 0x00002760000a7802 */ /* 0x000fce0000000f00 */
[----:B------:R-:W-:Y:S05]  /*2750*/  CALL.REL.NOINC `($__internal_2_$__cuda_sm20_div_s64) ;  /* 0x0000000c00047944 */ /* 0x000fea0003c00000 */
[----:B------:R-:W-:Y:S01]  /*2760*/  IADD3 R6, PT, PT, -R9, RZ, RZ ;  /* 0x000000ff09067210 */ /* 0x000fe20007ffe1ff */
[----:B------:R-:W-:-:S04]  /*2770*/  IMAD.U32 R0, RZ, RZ, UR20 ;  /* 0x00000014ff007e24 */ /* 0x000fc8000f8e00ff */
[----:B------:R-:W-:-:S07]  /*2780*/  IMAD R21, R6, R0, R21 ;  /* 0x0000000006157224 */ /* 0x000fce00078e0215 */
.L_x_87:
[----:B------:R-:W-:Y:S05]  /*2790*/  BSYNC.RECONVERGENT B1 ;  /* 0x0000000000017941 */ /* 0x000fea0003800200 */
.L_x_85:
        /* <DEDUP_REMOVED lines=15> */
.L_x_89:
[----:B------:R-:W-:Y:S05]  /*2890*/  BSYNC.RECONVERGENT B3 ;  /* 0x0000000000037941 */ /* 0x000fea0003800200 */
.L_x_88:
        /* <DEDUP_REMOVED lines=15> */
.L_x_91:
[----:B------:R-:W-:Y:S05]  /*2990*/  BSYNC.RECONVERGENT B3 ;  /* 0x0000000000037941 */ /* 0x000fea0003800200 */
.L_x_90:
        /* <DEDUP_REMOVED lines=14> */
.L_x_93:
[----:B------:R-:W-:Y:S05]  /*2a80*/  BSYNC.RECONVERGENT B3 ;  /* 0x0000000000037941 */ /* 0x000fea0003800200 */
.L_x_92:
[----:B------:R-:W0:Y:S01]  /*2a90*/  LDCU UR6, c[0x0][0x380] ;  /* 0x00007000ff0677ac */ /* 0x000e220008000800 */
[----:B------:R-:W-:Y:S01]  /*2aa0*/  IMAD.MOV.U32 R7, RZ, RZ, -0x3e000000 ;  /* 0xc2000000ff077424 */ /* 0x000fe200078e00ff */
[----:B------:R-:W-:-:S03]  /*2ab0*/  UMOV UR7, URZ ;  /* 0x000000ff00077c82 */ /* 0x000fc60008000000 */
[----:B0-----:R-:W5:Y:S01]  /*2ac0*/  TEX.LL RZ, R9, R8, R7, UR6, 3D, 0x1 ;  /* 0x48ff060708097f60 */ /* 0x001f6200089e01ff */
[----:B------:R-:W-:Y:S01]  /*2ad0*/  IADD3 R22, P0, PT, R17, R22, RZ ;  /* 0x0000001611167210 */ /* 0x000fe20007f1e0ff */
[----:B------:R-:W-:Y:S03]  /*2ae0*/  BSSY.RECONVERGENT B1, `(.L_x_94) ;  /* 0x0000029000017945 */ /* 0x000fe60003800200 */
[----:B------:R-:W-:Y:S02]  /*2af0*/  IADD3.X R23, PT, PT, R16, R23, RZ, P0, !PT ;  /* 0x0000001710177210 */ /* 0x000fe400007fe4ff */
[----:B------:R-:W-:-:S05]  /*2b00*/  IADD3 R18, P0, PT, R18, UR16, RZ ;  /* 0x0000001012127c10 */ /* 0x000fca000ff1e0ff */
[----:B------:R-:W-:-:S05]  /*2b10*/  IMAD.X R19, RZ, RZ, R19, P0 ;  /* 0x000000ffff137224 */ /* 0x000fca00000e0613 */
[----:B------:R-:W-:Y:S01]  /*2b20*/  ISETP.NE.U32.AND P0, PT, R19, RZ, PT ;  /* 0x000000ff1300720c */ /* 0x000fe20003f05070 */
[----:B-----5:R0:W-:-:S12]  /*2b30*/  STG.E desc[UR14][R22.64], R9 ;  /* 0x0000000916007986 */ /* 0x0201d8000c10190e */
[----:B------:R-:W-:Y:S05]  /*2b40*/  @P0 BRA `(.L_x_95) ;  /* 0x0000000000580947 */ /* 0x000fea0003800000 */
[----:B------:R-:W1:Y:S01]  /*2b50*/  I2F.U32.RP R8, UR5 ;  /* 0x0000000500087d06 */ /* 0x000e620008209000 */
[----:B------:R-:W-:Y:S02]  /*2b60*/  ISETP.NE.U32.AND P2, PT, RZ, UR5, PT ;  /* 0x00000005ff007c0c */ /* 0x000fe4000bf45070 */
[----:B------:R-:W-:-:S05]  /*2b70*/  MOV R12, RZ ;  /* 0x000000ff000c7202 */ /* 0x000fca0000000f00 */
[----:B-1----:R-:W1:Y:S02]  /*2b80*/  MUFU.RCP R8, R8 ;  /* 0x0000000800087308 */ /* 0x002e640000001000 */
[----:B-1----:R-:W-:-:S06]  /*2b90*/  IADD3 R6, PT, PT, R8, 0xffffffe, RZ ;  /* 0x0ffffffe08067810 */ /* 0x002fcc0007ffe0ff */
[----:B------:R1:W0:Y:S02]  /*2ba0*/  F2I.FTZ.U32.TRUNC.NTZ R7, R6 ;  /* 0x0000000600077305 */ /* 0x000224000021f000 */
[----:B-1----:R-:W-:Y:S02]  /*2bb0*/  HFMA2 R6, -RZ, RZ, 0, 0 ;  /* 0x00000000ff067431 */ /* 0x002fe400000001ff */
[----:B0-----:R-:W-:-:S04]  /*2bc0*/  IMAD.MOV R9, RZ, RZ, -R7 ;  /* 0x000000ffff097224 */ /* 0x001fc800078e0a07 */
[----:B------:R-:W-:-:S04]  /*2bd0*/  IMAD R9, R9, UR5, RZ ;  /* 0x0000000509097c24 */ /* 0x000fc8000f8e02ff */
[----:B------:R-:W-:-:S06]  /*2be0*/  IMAD.HI.U32 R9, R7, R9, R6 ;  /* 0x0000000907097227 */ /* 0x000fcc00078e0006 */
[----:B------:R-:W-:-:S04]  /*2bf0*/  IMAD.HI.U32 R20, R9, R18, RZ ;  /* 0x0000001209147227 */ /* 0x000fc800078e00ff */
[----:B------:R-:W-:-:S04]  /*2c00*/  IMAD.MOV R7, RZ, RZ, -R20 ;  /* 0x000000ffff077224 */ /* 0x000fc800078e0a14 */
[----:B------:R-:W-:-:S05]  /*2c10*/  IMAD R0, R7, UR5, R18 ;  /* 0x0000000507007c24 */ /* 0x000fca000f8e0212 */
[----:B------:R-:W-:-:S13]  /*2c20*/  ISETP.GE.U32.AND P0, PT, R0, UR5, PT ;  /* 0x0000000500007c0c */ /* 0x000fda000bf06070 */
[----:B------:R-:W-:Y:S01]  /*2c30*/  @P0 IADD3 R0, PT, PT, R0, -UR5, RZ ;  /* 0x8000000500000c10 */ /* 0x000fe2000fffe0ff */
[----:B------:R-:W-:-:S03]  /*2c40*/  @P0 VIADD R20, R20, 0x1 ;  /* 0x0000000114140836 */ /* 0x000fc60000000000 */
[----:B------:R-:W-:-:S13]  /*2c50*/  ISETP.GE.U32.AND P1, PT, R0, UR5, PT ;  /* 0x0000000500007c0c */ /* 0x000fda000bf26070 */
[----:B------:R-:W-:Y:S02]  /*2c60*/  @P1 IADD3 R20, PT, PT, R20, 0x1, RZ ;  /* 0x0000000114141810 */ /* 0x000fe40007ffe0ff */
[----:B------:R-:W-:-:S05]  /*2c70*/  @!P2 LOP3.LUT R20, RZ, UR5, RZ, 0x33, !PT ;  /* 0x00000005ff14ac12 */ /* 0x000fca000f8e33ff */
[----:B------:R-:W-:-:S04]  /*2c80*/  IMAD.MOV R21, RZ, RZ, -R20 ;  /* 0x000000ffff157224 */ /* 0x000fc800078e0a14 */
[----:B------:R-:W-:Y:S01]  /*2c90*/  IMAD R21, R21, UR5, R18 ;  /* 0x0000000515157c24 */ /* 0x000fe2000f8e0212 */
[----:B------:R-:W-:Y:S06]  /*2ca0*/  BRA `(.L_x_96) ;  /* 0x0000000000307947 */ /* 0x000fec0003800000 */
.L_x_95:
[----:B------:R-:W-:Y:S01]  /*2cb0*/  IMAD.MOV.U32 R6, RZ, RZ, R18 ;  /* 0x000000ffff067224 */ /* 0x000fe200078e0012 */
[----:B------:R-:W-:Y:S01]  /*2cc0*/  MOV R0, R19 ;  /* 0x0000001300007202 */ /* 0x000fe20000000f00 */
[----:B------:R-:W-:Y:S01]  /*2cd0*/  IMAD.U32 R12, RZ, RZ, UR5 ;  /* 0x00000005ff0c7e24 */ /* 0x000fe2000f8e00ff */
[----:B------:R-:W-:-:S07]  /*2ce0*/  MOV R11, 0x2d00 ;  /* 0x00002d00000b7802 */ /* 0x000fce0000000f00 */
[----:B0-----:R-:W-:Y:S05]  /*2cf0*/  CALL.REL.NOINC `($__internal_3_$__cuda_sm20_div_u64) ;  /* 0x0000000800cc7944 */ /* 0x001fea0003c00000 */
[----:B------:R-:W-:Y:S01]  /*2d00*/  IADD3 R7, P0, PT, RZ, -R0, RZ ;  /* 0x80000000ff077210 */ /* 0x000fe20007f1e0ff */
[----:B------:R-:W-:-:S03]  /*2d10*/  IMAD.MOV.U32 R20, RZ, RZ, R0 ;  /* 0x000000ffff147224 */ /* 0x000fc600078e0000 */
[----:B------:R-:W-:Y:S01]  /*2d20*/  IADD3.X R8, PT, PT, RZ, ~R6, RZ, P0, !PT ;  /* 0x80000006ff087210 */ /* 0x000fe200007fe4ff */
[----:B------:R-:W-:-:S04]  /*2d30*/  IMAD.WIDE.U32 R6, R7, UR5, R18 ;  /* 0x0000000507067c25 */ /* 0x000fc8000f8e0012 */
[----:B------:R-:W-:Y:S01]  /*2d40*/  IMAD R9, R8, UR5, RZ ;  /* 0x0000000508097c24 */ /* 0x000fe2000f8e02ff */
[----:B------:R-:W-:-:S03]  /*2d50*/  MOV R21, R6 ;  /* 0x0000000600157202 */ /* 0x000fc60000000f00 */
[----:B------:R-:W-:-:S07]  /*2d60*/  IMAD.IADD R12, R9, 0x1, R7 ;  /* 0x00000001090c7824 */ /* 0x000fce00078e0207 */
.L_x_96:
[----:B------:R-:W-:Y:S05]  /*2d70*/  BSYNC.RECONVERGENT B1 ;  /* 0x0000000000017941 */ /* 0x000fea0003800200 */
.L_x_94:
        /* <DEDUP_REMOVED lines=14> */
[----:B------:R-:W-:-:S05]  /*2e60*/  IMAD.HI.U32 R9, R10, R21, RZ ;  /* 0x000000150a097227 */ /* 0x000fca00078e00ff */
[----:B------:R-:W-:-:S05]  /*2e70*/  IADD3 R7, PT, PT, -R9, RZ, RZ ;  /* 0x000000ff09077210 */ /* 0x000fca0007ffe1ff */
[----:B------:R-:W-:-:S05]  /*2e80*/  IMAD R7, R0, R7, R21 ;  /* 0x0000000700077224 */ /* 0x000fca00078e0215 */
[----:B------:R-:W-:-:S13]  /*2e90*/  ISETP.GE.U32.AND P0, PT, R7, R0, PT ;  /* 0x000000000700720c */ /* 0x000fda0003f06070 */
[----:B------:R-:W-:Y:S01]  /*2ea0*/  @P0 IMAD.IADD R7, R7, 0x1, -R0 ;  /* 0x0000000107070824 */ /* 0x000fe200078e0a00 */
[----:B------:R-:W-:-:S04]  /*2eb0*/  @P0 IADD3 R9, PT, PT, R9, 0x1, RZ ;  /* 0x0000000109090810 */ /* 0x000fc80007ffe0ff */
[----:B------:R-:W-:-:S13]  /*2ec0*/  ISETP.GE.U32.AND P1, PT, R7, R0, PT ;  /* 0x000000000700720c */ /* 0x000fda0003f26070 */
[----:B------:R-:W-:Y:S01]  /*2ed0*/  @P1 VIADD R9, R9, 0x1 ;  /* 0x0000000109091836 */ /* 0x000fe20000000000 */
[----:B------:R-:W-:-:S04]  /*2ee0*/  @!P2 LOP3.LUT R9, RZ, R0, RZ, 0x33, !PT ;  /* 0x00000000ff09a212 */ /* 0x000fc800078e33ff */
[----:B------:R-:W-:-:S05]  /*2ef0*/  IADD3 R6, PT, PT, -R9, RZ, RZ ;  /* 0x000000ff09067210 */ /* 0x000fca0007ffe1ff */
[----:B------:R-:W-:Y:S01]  /*2f00*/  IMAD R21, R0, R6, R21 ;  /* 0x0000000600157224 */ /* 0x000fe200078e0215 */
[----:B------:R-:W-:Y:S06]  /*2f10*/  BRA `(.L_x_99) ;  /* 0x00000000001c7947 */ /* 0x000fec0003800000 */
.L_x_98:
[----:B------:R-:W-:Y:S01]  /*2f20*/  IMAD.MOV.U32 R13, RZ, RZ, R21 ;  /* 0x000000ffff0d7224 */ /* 0x000fe200078e0015 */
[----:B------:R-:W-:Y:S02]  /*2f30*/  MOV R11, UR18 ;  /* 0x00000012000b7c02 */ /* 0x000fe40008000f00 */
[----:B------:R-:W-:-:S07]  /*2f40*/  MOV R10, 0x2f60 ;  /* 0x00002f60000a7802 */ /* 0x000fce0000000f00 */
[----:B------:R-:W-:Y:S05]  /*2f50*/  CALL.REL.NOINC `($__internal_2_$__cuda_sm20_div_s64) ;  /* 0x0000000400047944 */ /* 0x000fea0003c00000 */
[----:B------:R-:W-:Y:S01]  /*2f60*/  MOV R0, UR20 ;  /* 0x0000001400007c02 */ /* 0x000fe20008000f00 */
[----:B------:R-:W-:-:S04]  /*2f70*/  IMAD.MOV R6, RZ, RZ, -R9 ;  /* 0x000000ffff067224 */ /* 0x000fc800078e0a09 */
[----:B------:R-:W-:-:S07]  /*2f80*/  IMAD R21, R6, R0, R21 ;  /* 0x0000000006157224 */ /* 0x000fce00078e0215 */
.L_x_99:
[----:B------:R-:W-:Y:S05]  /*2f90*/  BSYNC.RECONVERGENT B1 ;  /* 0x0000000000017941 */ /* 0x000fea0003800200 */
.L_x_97:
        /* <DEDUP_REMOVED lines=14> */
[----:B------:R-:W-:-:S07]  /*3080*/  MOV R8, R10 ;  /* 0x0000000a00087202 */ /* 0x000fce0000000f00 */
.L_x_101:
[----:B------:R-:W-:Y:S05]  /*3090*/  BSYNC.RECONVERGENT B3 ;  /* 0x0000000000037941 */ /* 0x000fea0003800200 */
.L_x_100:
        /* <DEDUP_REMOVED lines=15> */
.L_x_103:
[----:B------:R-:W-:Y:S05]  /*3190*/  BSYNC.RECONVERGENT B3 ;  /* 0x0000000000037941 */ /* 0x000fea0003800200 */
.L_x_102:
        /* <DEDUP_REMOVED lines=14> */
.L_x_105:
[----:B------:R-:W-:Y:S05]  /*3280*/  BSYNC.RECONVERGENT B3 ;  /* 0x0000000000037941 */ /* 0x000fea0003800200 */
.L_x_104:
[----:B------:R-:W0:Y:S01]  /*3290*/  LDCU UR6, c[0x0][0x380] ;  /* 0x00007000ff0677ac */ /* 0x000e220008000800 */
[----:B------:R-:W-:Y:S01]  /*32a0*/  HFMA2 R11, -RZ, RZ, -3, 0 ;  /* 0xc2000000ff0b7431 */ /* 0x000fe200000001ff */
[----:B------:R-:W-:-:S03]  /*32b0*/  UMOV UR7, URZ ;  /* 0x000000ff00077c82 */ /* 0x000fc60008000000 */
[----:B0-----:R-:W5:Y:S01]  /*32c0*/  TEX.LL RZ, R9, R8, R11, UR6, 3D, 0x1 ;  /* 0x48ff060b08097f60 */ /* 0x001f6200089e01ff */
[----:B------:R-:W-:-:S05]  /*32d0*/  IADD3 R6, P0, PT, R17, R22, RZ ;  /* 0x0000001611067210 */ /* 0x000fca0007f1e0ff */
[----:B------:R-:W-:Y:S01]  /*32e0*/  IMAD.X R7, R16, 0x1, R23, P0 ;  /* 0x0000000110077824 */ /* 0x000fe200000e0617 */
[----:B------:R-:W-:-:S04]  /*32f0*/  IADD3 R17, P0, PT, R18, UR16, RZ ;  /* 0x0000001012117c10 */ /* 0x000fc8000ff1e0ff */
[----:B------:R-:W-:Y:S02]  /*3300*/  IADD3.X R16, PT, PT, RZ, R19, RZ, P0, !PT ;  /* 0x00000013ff107210 */ /* 0x000fe400007fe4ff */
[----:B------:R-:W-:-:S04]  /*3310*/  ISETP.GE.U32.AND P0, PT, R17, UR8, PT ;  /* 0x0000000811007c0c */ /* 0x000fc8000bf06070 */
[----:B------:R-:W-:Y:S01]  /*3320*/  ISETP.GE.AND.EX P0, PT, R16, UR10, PT, P0 ;  /* 0x0000000a10007c0c */ /* 0x000fe2000bf06300 */
[----:B-----5:R1:W-:-:S12]  /*3330*/  STG.E desc[UR14][R6.64], R9 ;  /* 0x0000000906007986 */ /* 0x0203d8000c10190e */
[----:B------:R-:W-:Y:S05]  /*3340*/  @!P0 BRA `(.L_x_106) ;  /* 0xffffffdc00bc8947 */ /* 0x000fea000383ffff */
[----:B------:R-:W-:Y:S05]  /*3350*/  BSYNC.RECONVERGENT B0 ;  /* 0x0000000000007941 */ /* 0x000fea0003800200 */
.L_x_57:
[----:B------:R-:W-:Y:S05]  /*3360*/  EXIT ;  /* 0x000000000000794d */ /* 0x000fea0003800000 */
        .weak           $__internal_2_$__cuda_sm20_div_s64
        .type           $__internal_2_$__cuda_sm20_div_s64,@function
        .size           $__internal_2_$__cuda_sm20_div_s64,($__internal_3_$__cuda_sm20_div_u64 - $__internal_2_$__cuda_sm20_div_s64)
$__internal_2_$__cuda_sm20_div_s64:
[----:B------:R-:W-:Y:S02]  /*3370*/  IADD3 R14, P1, PT, RZ, -UR17, RZ ;  /* 0x80000011ff0e7c10 */ /* 0x000fe4000ff3e0ff */
[----:B------:R-:W-:Y:S02]  /*3380*/  ISETP.GE.AND P0, PT, R11, RZ, PT ;  /* 0x000000ff0b00720c */ /* 0x000fe40003f06270 */
[----:B------:R-:W-:Y:S01]  /*3390*/  ISETP.GE.AND P3, PT, R12, RZ, PT ;  /* 0x000000ff0c00720c */ /* 0x000fe20003f66270 */
[----:B------:R-:W-:Y:S01]  /*33a0*/  IMAD.X R0, RZ, RZ, ~R11, P1 ;  /* 0x000000ffff007224 */ /* 0x000fe200008e0e0b */
[----:B------:R-:W-:-:S04]  /*33b0*/  SEL R14, R14, UR17, !P0 ;  /* 0x000000110e0e7c07 */ /* 0x000fc8000c000000 */
[----:B------:R-:W-:-:S04]  /*33c0*/  SEL R15, R0, R11, !P0 ;  /* 0x0000000b000f7207 */ /* 0x000fc80004000000 */
[----:B------:R-:W0:Y:S08]  /*33d0*/  I2F.U64.RP R8, R14 ;  /* 0x0000000e00087312 */ /* 0x000e300000309000 */
[----:B0-----:R-:W0:Y:S02]  /*33e0*/  MUFU.RCP R8, R8 ;  /* 0x0000000800087308 */ /* 0x001e240000001000 */
[----:B0-----:R-:W-:-:S06]  /*33f0*/  IADD3 R8, PT, PT, R8, 0x1ffffffe, RZ ;  /* 0x1ffffffe08087810 */ /* 0x001fcc0007ffe0ff */
[----:B------:R-:W0:Y:S02]  /*3400*/  F2I.U64.TRUNC R8, R8 ;  /* 0x0000000800087311 */ /* 0x000e24000020d800 */
[----:B0-----:R-:W-:-:S04]  /*3410*/  IMAD.WIDE.U32 R26, R8, R14, RZ ;  /* 0x0000000e081a7225 */ /* 0x001fc800078e00ff */
[C---:B------:R-:W-:Y:S01]  /*3420*/  IMAD R6, R8.reuse, R15, R27 ;  /* 0x0000000f08067224 */ /* 0x040fe200078e021b */
[----:B------:R-:W-:Y:S02]  /*3430*/  IADD3 R7, P0, PT, RZ, -R26, RZ ;  /* 0x8000001aff077210 */ /* 0x000fe40007f1e0ff */
[----:B------:R-:W-:Y:S01]  /*3440*/  MOV R27, R8 ;  /* 0x00000008001b7202 */ /* 0x000fe20000000f00 */
        /* <DEDUP_REMOVED lines=8> */
[----:B------:R-:W-:Y:S02]  /*34d0*/  IMAD.X R6, R6, 0x1, R9, P0 ;  /* 0x0000000106067824 */ /* 0x000fe400000e0609 */
[----:B------:R-:W-:-:S03]  /*34e0*/  IMAD.WIDE.U32 R8, R27, R14, RZ ;  /* 0x0000000e1b087225 */ /* 0x000fc600078e00ff */
[----:B------:R-:W-:Y:S01]  /*34f0*/  IADD3.X R7, PT, PT, RZ, RZ, R6, P2, P1 ;  /* 0x000000ffff077210 */ /* 0x000fe200017e2406 */
[----:B------:R-:W-:Y:S01]  /*3500*/  IMAD R0, R27, R15, R9 ;  /* 0x0000000f1b007224 */ /* 0x000fe200078e0209 */
[----:B------:R-:W-:Y:S02]  /*3510*/  IADD3 R9, P0, PT, RZ, -R8, RZ ;  /* 0x80000008ff097210 */ /* 0x000fe40007f1e0ff */
[----:B------:R-:W-:Y:S01]  /*3520*/  IADD3 R6, P4, PT, RZ, -R13, RZ ;  /* 0x8000000dff067210 */ /* 0x000fe20007f9e0ff */
[----:B------:R-:W-:Y:S02]  /*3530*/  IMAD R0, R7, R14, R0 ;  /* 0x0000000e07007224 */ /* 0x000fe400078e0200 */
[----:B------:R-:W-:Y:S01]  /*3540*/  IMAD.HI.U32 R26, R27, R9, RZ ;  /* 0x000000091b1a7227 */ /* 0x000fe200078e00ff */
[----:B------:R-:W-:Y:S02]  /*3550*/  SEL R6, R6, R13, !P3 ;  /* 0x0000000d06067207 */ /* 0x000fe40005800000 */
[----:B------:R-:W-:-:S05]  /*3560*/  IADD3.X R0, PT, PT, RZ, ~R0, RZ, P0, !PT ;  /* 0x80000000ff007210 */ /* 0x000fca00007fe4ff */
[----:B------:R-:W-:-:S04]  /*3570*/  IMAD.WIDE.U32 R26, P0, R27, R0, R26 ;  /* 0x000000001b1a7225 */ /* 0x000fc8000780001a */
[C---:B------:R-:W-:Y:S02]  /*3580*/  IMAD R8, R7.reuse, R0, RZ ;  /* 0x0000000007087224 */ /* 0x040fe400078e02ff */
[----:B------:R-:W-:-:S04]  /*3590*/  IMAD.HI.U32 R9, P1, R7, R9, R26 ;  /* 0x0000000907097227 */ /* 0x000fc8000782001a */
[----:B------:R-:W-:Y:S01]  /*35a0*/  IMAD.HI.U32 R0, R7, R0, RZ ;  /* 0x0000000007007227 */ /* 0x000fe200078e00ff */
[----:B------:R-:W-:-:S03]  /*35b0*/  IADD3 R8, P2, PT, R8, R9, RZ ;  /* 0x0000000908087210 */ /* 0x000fc60007f5e0ff */
[----:B------:R-:W-:Y:S01]  /*35c0*/  IMAD.X R9, RZ, RZ, ~R12, P4 ;  /* 0x000000ffff097224 */ /* 0x000fe200020e0e0c */
[----:B------:R-:W-:Y:S01]  /*35d0*/  IADD3.X R7, PT, PT, R0, R7, RZ, P0, !PT ;  /* 0x0000000700077210 */ /* 0x000fe200007fe4ff */
[----:B------:R-:W-:-:S03]  /*35e0*/  IMAD.HI.U32 R26, R8, R6, RZ ;  /* 0x00000006081a7227 */ /* 0x000fc600078e00ff */
[-C--:B------:R-:W-:Y:S01]  /*35f0*/  SEL R0, R9, R12.reuse, !P3 ;  /* 0x0000000c09007207 */ /* 0x080fe20005800000 */
[----:B------:R-:W-:Y:S01]  /*3600*/  IMAD.MOV.U32 R27, RZ, RZ, RZ ;  /* 0x000000ffff1b7224 */ /* 0x000fe200078e00ff */
[----:B------:R-:W-:Y:S02]  /*3610*/  IADD3.X R7, PT, PT, RZ, RZ, R7, P2, P1 ;  /* 0x000000ffff077210 */ /* 0x000fe400017e2407 */
[----:B------:R-:W-:Y:S01]  /*3620*/  LOP3.LUT R12, R11, R12, RZ, 0x3c, !PT ;  /* 0x0000000c0b0c7212 */ /* 0x000fe200078e3cff */
[----:B------:R-:W-:-:S04]  /*3630*/  IMAD.WIDE.U32 R8, R8, R0, R26 ;  /* 0x0000000008087225 */ /* 0x000fc800078e001a */
[C---:B------:R-:W-:Y:S02]  /*3640*/  IMAD R13, R7.reuse, R0, RZ ;  /* 0x00000000070d7224 */ /* 0x040fe400078e02ff */
[----:B------:R-:W-:-:S04]  /*3650*/  IMAD.HI.U32 R8, P0, R7, R6, R8 ;  /* 0x0000000607087227 */ /* 0x000fc80007800008 */
[----:B------:R-:W-:Y:S01]  /*3660*/  IMAD.HI.U32 R7, R7, R0, RZ ;  /* 0x0000000007077227 */ /* 0x000fe200078e00ff */
[----:B------:R-:W-:-:S04]  /*3670*/  IADD3 R13, P1, PT, R13, R8, RZ ;  /* 0x000000080d0d7210 */ /* 0x000fc80007f3e0ff */
[----:B------:R-:W-:Y:S01]  /*3680*/  IADD3.X R7, PT, PT, R7, RZ, RZ, P0, !PT ;  /* 0x000000ff07077210 */ /* 0x000fe200007fe4ff */
[C---:B------:R-:W-:Y:S01]  /*3690*/  IMAD.WIDE.U32 R26, R13.reuse, R14, RZ ;  /* 0x0000000e0d1a7225 */ /* 0x040fe200078e00ff */
[----:B------:R-:W-:-:S03]  /*36a0*/  IADD3 R9, PT, PT, R13, 0x1, RZ ;  /* 0x000000010d097810 */ /* 0x000fc60007ffe0ff */
[----:B------:R-:W-:Y:S01]  /*36b0*/  IMAD.X R8, RZ, RZ, R7, P1 ;  /* 0x000000ffff087224 */ /* 0x000fe200008e0607 */
[----:B------:R-:W-:Y:S01]  /*36c0*/  IADD3 R6, P1, PT, -R26, R6, RZ ;  /* 0x000000061a067210 */ /* 0x000fe20007f3e1ff */
[----:B------:R-:W-:-:S03]  /*36d0*/  IMAD R7, R13, R15, R27 ;  /* 0x0000000f0d077224 */ /* 0x000fc600078e021b */
[-C--:B------:R-:W-:Y:S01]  /*36e0*/  ISETP.GE.U32.AND P0, PT, R6, R14.reuse, PT ;  /* 0x0000000e0600720c */ /* 0x080fe20003f06070 */
[----:B------:R-:W-:-:S05]  /*36f0*/  IMAD R7, R8, R14, R7 ;  /* 0x0000000e08077224 */ /* 0x000fca00078e0207 */
[----:B------:R-:W-:Y:S02]  /*3700*/  IADD3.X R0, PT, PT, ~R7, R0, RZ, P1, !PT ;  /* 0x0000000007007210 */ /* 0x000fe40000ffe5ff */
[----:B------:R-:W-:Y:S02]  /*3710*/  IADD3 R8, P1, PT, R6, -R14, RZ ;  /* 0x8000000e06087210 */ /* 0x000fe40007f3e0ff */
[----:B------:R-:W-:-:S03]  /*3720*/  ISETP.GE.U32.AND.EX P0, PT, R0, R15, PT, P0 ;  /* 0x0000000f0000720c */ /* 0x000fc60003f06100 */
[----:B------:R-:W-:Y:S01]  /*3730*/  IMAD.X R7, R0, 0x1, ~R15, P1 ;  /* 0x0000000100077824 */ /* 0x000fe200008e0e0f */
[----:B------:R-:W-:Y:S02]  /*3740*/  SEL R8, R8, R6, P0 ;  /* 0x0000000608087207 */ /* 0x000fe40000000000 */
[----:B------:R-:W-:Y:S02]  /*3750*/  SEL R9, R9, R13, P0 ;  /* 0x0000000d09097207 */ /* 0x000fe40000000000 */
[----:B------:R-:W-:Y:S02]  /*3760*/  SEL R7, R7, R0, P0 ;  /* 0x0000000007077207 */ /* 0x000fe40000000000 */
[----:B------:R-:W-:Y:S01]  /*3770*/  ISETP.GE.U32.AND P0, PT, R8, R14, PT ;  /* 0x0000000e0800720c */ /* 0x000fe20003f06070 */
[----:B------:R-:W-:Y:S01]  /*3780*/  VIADD R0, R9, 0x1 ;  /* 0x0000000109007836 */ /* 0x000fe20000000000 */
[----:B------:R-:W-:Y:S02]  /*3790*/  ISETP.GE.AND P1, PT, R12, RZ, PT ;  /* 0x000000ff0c00720c */ /* 0x000fe40003f26270 */
[----:B------:R-:W-:-:S04]  /*37a0*/  ISETP.GE.U32.AND.EX P0, PT, R7, R15, PT, P0 ;  /* 0x0000000f0700720c */ /* 0x000fc80003f06100 */
[----:B------:R-:W-:Y:S02]  /*37b0*/  SEL R0, R0, R9, P0 ;  /* 0x0000000900007207 */ /* 0x000fe40000000000 */
[----:B------:R-:W-:Y:S02]  /*37c0*/  ISETP.NE.U32.AND P0, PT, RZ, UR17, PT ;  /* 0x00000011ff007c0c */ /* 0x000fe4000bf05070 */
[-C--:B------:R-:W-:Y:S02]  /*37d0*/  IADD3 R6, PT, PT, RZ, -R0.reuse, RZ ;  /* 0x80000000ff067210 */ /* 0x080fe40007ffe0ff */
[----:B------:R-:W-:Y:S01]  /*37e0*/  ISETP.NE.AND.EX P0, PT, R11, RZ, PT, P0 ;  /* 0x000000ff0b00720c */ /* 0x000fe20003f05300 */
[----:B------:R-:W-:Y:S01]  /*37f0*/  IMAD.MOV.U32 R11, RZ, RZ, 0x0 ;  /* 0x00000000ff0b7424 */ /* 0x000fe200078e00ff */
[----:B------:R-:W-:-:S04]  /*3800*/  SEL R6, R6, R0, !P1 ;  /* 0x0000000006067207 */ /* 0x000fc80004800000 */
[----:B------:R-:W-:Y:S01]  /*3810*/  SEL R9, R6, 0xffffffff, P0 ;  /* 0xffffffff06097807 */ /* 0x000fe20000000000 */
[----:B------:R-:W-:Y:S06]  /*3820*/  RET.REL.NODEC R10 `(_Z24gatherPatchesFromTextureyPfPKiS1_iii) ;  /* 0xffffffc40af47950 */ /* 0x000fec0003c3ffff */
        .weak           $__internal_3_$__cuda_sm20_div_u64
        .type           $__internal_3_$__cuda_sm20_div_u64,@function
        .size           $__internal_3_$__cuda_sm20_div_u64,($__internal_4_$__cuda_sm3x_div_rn_noftz_f32_slowpath - $__internal_3_$__cuda_sm20_div_u64)
$__internal_3_$__cuda_sm20_div_u64:
[----:B------:R-:W-:Y:S01]  /*3830*/  MOV R9, UR4 ;  /* 0x0000000400097c02 */ /* 0x000fe20008000f00 */
[----:B------:R-:W-:-:S04]  /*3840*/  IMAD.MOV.U32 R8, RZ, RZ, R12 ;  /* 0x000000ffff087224 */ /* 0x000fc800078e000c */
[----:B------:R-:W0:Y:S08]  /*3850*/  I2F.U64.RP R24, R8 ;  /* 0x0000000800187312 */ /* 0x000e300000309000 */
[----:B0-----:R-:W0:Y:S02]  /*3860*/  MUFU.RCP R24, R24 ;  /* 0x0000001800187308 */ /* 0x001e240000001000 */
[----:B0-----:R-:W-:-:S06]  /*3870*/  IADD3 R24, PT, PT, R24, 0x1ffffffe, RZ ;  /* 0x1ffffffe18187810 */ /* 0x001fcc0007ffe0ff */
[----:B------:R-:W0:Y:S02]  /*3880*/  F2I.U64.TRUNC R24, R24 ;  /* 0x0000001800187311 */ /* 0x000e24000020d800 */
[----:B0-----:R-:W-:-:S04]  /*3890*/  IMAD.WIDE.U32 R14, R24, R12, RZ ;  /* 0x0000000c180e7225 */ /* 0x001fc800078e00ff */
[C---:B------:R-:W-:Y:S01]  /*38a0*/  IMAD R8, R24.reuse, UR4, R15 ;  /* 0x0000000418087c24 */ /* 0x040fe2000f8e020f */
        /* <DEDUP_REMOVED lines=13> */
[----:B------:R-:W-:Y:S01]  /*3980*/  IMAD R8, R15, UR4, R25 ;  /* 0x000000040f087c24 */ /* 0x000fe2000f8e0219 */
[----:B------:R-:W-:-:S03]  /*3990*/  IADD3 R9, P0, PT, RZ, -R24, RZ ;  /* 0x80000018ff097210 */ /* 0x000fc60007f1e0ff */
[----:B------:R-:W-:Y:S02]  /*39a0*/  IMAD R8, R10, R12, R8 ;  /* 0x0000000c0a087224 */ /* 0x000fe400078e0208 */
[----:B------:R-:W-:-:S03]  /*39b0*/  IMAD.HI.U32 R14, R15, R9, RZ ;  /* 0x000000090f0e7227 */ /* 0x000fc600078e00ff */
[----:B------:R-:W-:-:S05]  /*39c0*/  IADD3.X R8, PT, PT, RZ, ~R8, RZ, P0, !PT ;  /* 0x80000008ff087210 */ /* 0x000fca00007fe4ff */
[----:B------:R-:W-:-:S04]  /*39d0*/  IMAD.WIDE.U32 R14, P0, R15, R8, R14 ;  /* 0x000000080f0e7225 */ /* 0x000fc8000780000e */
[C---:B------:R-:W-:Y:S02]  /*39e0*/  IMAD R7, R10.reuse, R8, RZ ;  /* 0x000000080a077224 */ /* 0x040fe400078e02ff */
[----:B------:R-:W-:-:S04]  /*39f0*/  IMAD.HI.U32 R9, P1, R10, R9, R14 ;  /* 0x000000090a097227 */ /* 0x000fc8000782000e */
[----:B------:R-:W-:Y:S02]  /*3a00*/  HFMA2 R15, -RZ, RZ, 0, 0 ;  /* 0x00000000ff0f7431 */ /* 0x000fe400000001ff */
[----:B------:R-:W-:Y:S01]  /*3a10*/  IMAD.HI.U32 R8, R10, R8, RZ ;  /* 0x000000080a087227 */ /* 0x000fe200078e00ff */
[----:B------:R-:W-:-:S03]  /*3a20*/  IADD3 R9, P2, PT, R7, R9, RZ ;  /* 0x0000000907097210 */ /* 0x000fc60007f5e0ff */
[----:B------:R-:W-:Y:S02]  /*3a30*/  IMAD.X R7, R8, 0x1, R10, P0 ;  /* 0x0000000108077824 */ /* 0x000fe400000e060a */
[----:B------:R-:W-:-:S03]  /*3a40*/  IMAD.HI.U32 R14, R9, R6, RZ ;  /* 0x00000006090e7227 */ /* 0x000fc600078e00ff */
[----:B------:R-:W-:Y:S01]  /*3a50*/  IADD3.X R7, PT, PT, RZ, RZ, R7, P2, P1 ;  /* 0x000000ffff077210 */ /* 0x000fe200017e2407 */
[----:B------:R-:W-:-:S04]  /*3a60*/  IMAD.WIDE.U32 R8, R9, R0, R14 ;  /* 0x0000000009087225 */ /* 0x000fc800078e000e */
[C---:B------:R-:W-:Y:S02]  /*3a70*/  IMAD R14, R7.reuse, R0, RZ ;  /* 0x00000000070e7224 */ /* 0x040fe400078e02ff */
[----:B------:R-:W-:-:S04]  /*3a80*/  IMAD.HI.U32 R8, P0, R7, R6, R8 ;  /* 0x0000000607087227 */ /* 0x000fc80007800008 */
[----:B------:R-:W-:Y:S01]  /*3a90*/  IMAD.HI.U32 R7, R7, R0, RZ ;  /* 0x0000000007077227 */ /* 0x000fe200078e00ff */
[----:B------:R-:W-:-:S03]  /*3aa0*/  IADD3 R14, P1, PT, R14, R8, RZ ;  /* 0x000000080e0e7210 */ /* 0x000fc60007f3e0ff */
[----:B------:R-:W-:Y:S01]  /*3ab0*/  IMAD.X R7, RZ, RZ, R7, P0 ;  /* 0x000000ffff077224 */ /* 0x000fe200000e0607 */
[C---:B------:R-:W-:Y:S01]  /*3ac0*/  IADD3 R10, P2, PT, R14.reuse, 0x1, RZ ;  /* 0x000000010e0a7810 */ /* 0x040fe20007f5e0ff */
[----:B------:R-:W-:-:S03]  /*3ad0*/  IMAD.WIDE.U32 R8, R14, R12, RZ ;  /* 0x0000000c0e087225 */ /* 0x000fc600078e00ff */
[----:B------:R-:W-:Y:S01]  /*3ae0*/  IADD3.X R13, PT, PT, RZ, R7, RZ, P1, !PT ;  /* 0x00000007ff0d7210 */ /* 0x000fe20000ffe4ff */
[----:B------:R-:W-:Y:S01]  /*3af0*/  IMAD R7, R14, UR4, R9 ;  /* 0x000000040e077c24 */ /* 0x000fe2000f8e0209 */
[----:B------:R-:W-:Y:S02]  /*3b00*/  IADD3 R6, P1, PT, -R8, R6, RZ ;  /* 0x0000000608067210 */ /* 0x000fe40007f3e1ff */
[----:B------:R-:W-:Y:S01]  /*3b10*/  IADD3.X R9, PT, PT, RZ, R13, RZ, P2, !PT ;  /* 0x0000000dff097210 */ /* 0x000fe200017fe4ff */
[-C--:B------:R-:W-:Y:S01]  /*3b20*/  IMAD R7, R13, R12.reuse, R7 ;  /* 0x0000000c0d077224 */ /* 0x080fe200078e0207 */
[----:B------:R-:W-:-:S03]  /*3b30*/  ISETP.GE.U32.AND P0, PT, R6, R12, PT ;  /* 0x0000000c0600720c */ /* 0x000fc60003f06070 */
[----:B------:R-:W-:Y:S01]  /*3b40*/  IMAD.X R0, R0, 0x1, ~R7, P1 ;  /* 0x0000000100007824 */ /* 0x000fe200008e0e07 */
[----:B------:R-:W-:-:S04]  /*3b50*/  IADD3 R8, P1, PT, -R12, R6, RZ ;  /* 0x000000060c087210 */ /* 0x000fc80007f3e1ff */
[C---:B------:R-:W-:Y:S02]  /*3b60*/  ISETP.GE.U32.AND.EX P0, PT, R0.reuse, UR4, PT, P0 ;  /* 0x0000000400007c0c */ /* 0x040fe4000bf06100 */
[----:B------:R-:W-:Y:S02]  /*3b70*/  IADD3.X R7, PT, PT, R0, ~UR4, RZ, P1, !PT ;  /* 0x8000000400077c10 */ /* 0x000fe40008ffe4ff */
[----:B------:R-:W-:Y:S02]  /*3b80*/  SEL R10, R10, R14, P0 ;  /* 0x0000000e0a0a7207 */ /* 0x000fe40000000000 */
[----:B------:R-:W-:Y:S02]  /*3b90*/  SEL R8, R8, R6, P0 ;  /* 0x0000000608087207 */ /* 0x000fe40000000000 */
[----:B------:R-:W-:Y:S02]  /*3ba0*/  SEL R7, R7, R0, P0 ;  /* 0x0000000007077207 */ /* 0x000fe40000000000 */
[----:B------:R-:W-:-:S02]  /*3bb0*/  SEL R9, R9, R13, P0 ;  /* 0x0000000d09097207 */ /* 0x000fc40000000000 */
[----:B------:R-:W-:Y:S02]  /*3bc0*/  IADD3 R0, P2, PT, R10, 0x1, RZ ;  /* 0x000000010a007810 */ /* 0x000fe40007f5e0ff */
[----:B------:R-:W-:Y:S02]  /*3bd0*/  ISETP.GE.U32.AND P0, PT, R8, R12, PT ;  /* 0x0000000c0800720c */ /* 0x000fe40003f06070 */
[----:B------:R-:W-:Y:S01]  /*3be0*/  ISETP.NE.U32.AND P1, PT, R12, RZ, PT ;  /* 0x000000ff0c00720c */ /* 0x000fe20003f25070 */
[----:B------:R-:W-:Y:S01]  /*3bf0*/  IMAD.X R6, RZ, RZ, R9, P2 ;  /* 0x000000ffff067224 */ /* 0x000fe200010e0609 */
[----:B------:R-:W-:Y:S02]  /*3c00*/  ISETP.GE.U32.AND.EX P0, PT, R7, UR4, PT, P0 ;  /* 0x0000000407007c0c */ /* 0x000fe4000bf06100 */
[----:B------:R-:W-:Y:S02]  /*3c10*/  MOV R8, R11 ;  /* 0x0000000b00087202 */ /* 0x000fe40000000f00 */
[----:B------:R-:W-:Y:S01]  /*3c20*/  SEL R6, R6, R9, P0 ;  /* 0x0000000906067207 */ /* 0x000fe20000000000 */
[----:B------:R-:W-:Y:S01]  /*3c30*/  IMAD.MOV.U32 R9, RZ, RZ, 0x0 ;  /* 0x00000000ff097424 */ /* 0x000fe200078e00ff */
[----:B------:R-:W-:-:S02]  /*3c40*/  ISETP.NE.AND.EX P1, PT, RZ, UR4, PT, P1 ;  /* 0x00000004ff007c0c */ /* 0x000fc4000bf25310 */
[----:B------:R-:W-:Y:S02]  /*3c50*/  SEL R0, R0, R10, P0 ;  /* 0x0000000a00007207 */ /* 0x000fe40000000000 */
[----:B------:R-:W-:Y:S02]  /*3c60*/  SEL R6, R6, 0xffffffff, P1 ;  /* 0xffffffff06067807 */ /* 0x000fe40000800000 */
[----:B------:R-:W-:Y:S01]  /*3c70*/  SEL R0, R0, 0xffffffff, P1 ;  /* 0xffffffff00007807 */ /* 0x000fe20000800000 */
[----:B------:R-:W-:Y:S06]  /*3c80*/  RET.REL.NODEC R8 `(_Z24gatherPatchesFromTextureyPfPKiS1_iii) ;  /* 0xffffffc008dc7950 */ /* 0x000fec0003c3ffff */
        .weak           $__internal_4_$__cuda_sm3x_div_rn_noftz_f32_slowpath
        .type           $__internal_4_$__cuda_sm3x_div_rn_noftz_f32_slowpath,@function
        .size           $__internal_4_$__cuda_sm3x_div_rn_noftz_f32_slowpath,(.L_x_150 - $__internal_4_$__cuda_sm3x_div_rn_noftz_f32_slowpath)
$__internal_4_$__cuda_sm3x_div_rn_noftz_f32_slowpath:
[----:B------:R-:W-:Y:S01]  /*3c90*/  SHF.R.U32.HI R7, RZ, 0x17, R5 ;  /* 0x00000017ff077819 */ /* 0x000fe20000011605 */
[----:B------:R-:W-:Y:S01]  /*3ca0*/  BSSY.RECONVERGENT B1, `(.L_x_107) ;  /* 0x0000064000017945 */ /* 0x000fe20003800200 */
[----:B------:R-:W-:Y:S02]  /*3cb0*/  SHF.R.U32.HI R12, RZ, 0x17, R0 ;  /* 0x00000017ff0c7819 */ /* 0x000fe40000011600 */
[----:B------:R-:W-:Y:S02]  /*3cc0*/  LOP3.LUT R7, R7, 0xff, RZ, 0xc0, !PT ;  /* 0x000000ff07077812 */ /* 0x000fe400078ec0ff */
[----:B------:R-:W-:Y:S02]  /*3cd0*/  LOP3.LUT R12, R12, 0xff, RZ, 0xc0, !PT ;  /* 0x000000ff0c0c7812 */ /* 0x000fe400078ec0ff */
[----:B------:R-:W-:Y:S02]  /*3ce0*/  IADD3 R11, PT, PT, R7, -0x1, RZ ;  /* 0xffffffff070b7810 */ /* 0x000fe40007ffe0ff */
[----:B------:R-:W-:Y:S01]  /*3cf0*/  MOV R14, R5 ;  /* 0x00000005000e7202 */ /* 0x000fe20000000f00 */
[----:B------:R-:W-:Y:S01]  /*3d00*/  VIADD R13, R12, 0xffffffff ;  /* 0xffffffff0c0d7836 */ /* 0x000fe20000000000 */
[----:B------:R-:W-:-:S04]  /*3d10*/  ISETP.GT.U32.AND P0, PT, R11, 0xfd, PT ;  /* 0x000000fd0b00780c */ /* 0x000fc80003f04070 */
[----:B------:R-:W-:-:S13]  /*3d20*/  ISETP.GT.U32.OR P0, PT, R13, 0xfd, P0 ;  /* 0x000000fd0d00780c */ /* 0x000fda0000704470 */
[----:B------:R-:W-:Y:S01]  /*3d30*/  @!P0 IMAD.MOV.U32 R10, RZ, RZ, RZ ;  /* 0x000000ffff0a8224 */ /* 0x000fe200078e00ff */
[----:B------:R-:W-:Y:S06]  /*3d40*/  @!P0 BRA `(.L_x_108) ;  /* 0x00000000005c8947 */ /* 0x000fec0003800000 */
[----:B------:R-:W-:Y:S02]  /*3d50*/  FSETP.GTU.FTZ.AND P0, PT, |R0|, +INF , PT ;  /* 0x7f8000000000780b */ /* 0x000fe40003f1c200 */
[----:B------:R-:W-:-:S04]  /*3d60*/  FSETP.GTU.FTZ.AND P1, PT, |R5|, +INF , PT ;  /* 0x7f8000000500780b */ /* 0x000fc80003f3c200 */
[----:B------:R-:W-:-:S13]  /*3d70*/  PLOP3.LUT P0, PT, P0, P1, PT, 0xf8, 0x8f ;  /* 0x00000000008f781c */ /* 0x000fda0000703f70 */
[----:B------:R-:W-:Y:S05]  /*3d80*/  @P0 BRA `(.L_x_109) ;  /* 0x0000000400500947 */ /* 0x000fea0003800000 */
[----:B------:R-:W-:-:S13]  /*3d90*/  LOP3.LUT P0, RZ, R14, 0x7fffffff, R0, 0xc8, !PT ;  /* 0x7fffffff0eff7812 */ /* 0x000fda000780c800 */
[----:B------:R-:W-:Y:S05]  /*3da0*/  @!P0 BRA `(.L_x_110) ;  /* 0x0000000400408947 */ /* 0x000fea0003800000 */
[C---:B------:R-:W-:Y:S02]  /*3db0*/  FSETP.NEU.FTZ.AND P1, PT, |R0|.reuse, +INF , PT ;  /* 0x7f8000000000780b */ /* 0x040fe40003f3d200 */
[----:B------:R-:W-:Y:S02]  /*3dc0*/  FSETP.NEU.FTZ.AND P2, PT, |R5|, +INF , PT ;  /* 0x7f8000000500780b */ /* 0x000fe40003f5d200 */
[----:B------:R-:W-:-:S11]  /*3dd0*/  FSETP.NEU.FTZ.AND P0, PT, |R0|, +INF , PT ;  /* 0x7f8000000000780b */ /* 0x000fd60003f1d200 */
[----:B------:R-:W-:Y:S05]  /*3de0*/  @!P2 BRA !P1, `(.L_x_110) ;  /* 0x000000040030a947 */ /* 0x000fea0004800000 */
[----:B------:R-:W-:-:S04]  /*3df0*/  LOP3.LUT P1, RZ, R0, 0x7fffffff, RZ, 0xc0, !PT ;  /* 0x7fffffff00ff7812 */ /* 0x000fc8000782c0ff */
[----:B------:R-:W-:-:S13]  /*3e00*/  PLOP3.LUT P1, PT, P2, P1, PT, 0x2f, 0xf2 ;  /* 0x0000000000f2781c */ /* 0x000fda0001722577 */
[----:B------:R-:W-:Y:S05]  /*3e10*/  @P1 BRA `(.L_x_111) ;  /* 0x00000004001c1947 */ /* 0x000fea0003800000 */
[----:B------:R-:W-:-:S04]  /*3e20*/  LOP3.LUT P1, RZ, R14, 0x7fffffff, RZ, 0xc0, !PT ;  /* 0x7fffffff0eff7812 */ /* 0x000fc8000782c0ff */
[----:B------:R-:W-:-:S13]  /*3e30*/  PLOP3.LUT P0, PT, P0, P1, PT, 0x2f, 0xf2 ;  /* 0x0000000000f2781c */ /* 0x000fda0000702577 */
[----:B------:R-:W-:Y:S05]  /*3e40*/  @P0 BRA `(.L_x_112) ;  /* 0x0000000400040947 */ /* 0x000fea0003800000 */
[----:B------:R-:W-:Y:S02]  /*3e50*/  ISETP.GE.AND P0, PT, R13, RZ, PT ;  /* 0x000000ff0d00720c */ /* 0x000fe40003f06270 */
[----:B------:R-:W-:-:S11]  /*3e60*/  ISETP.GE.AND P1, PT, R11, RZ, PT ;  /* 0x000000ff0b00720c */ /* 0x000fd60003f26270 */
[----:B------:R-:W-:Y:S01]  /*3e70*/  @P0 MOV R10, RZ ;  /* 0x000000ff000a0202 */ /* 0x000fe20000000f00 */
[----:B------:R-:W-:Y:S02]  /*3e80*/  @!P0 IMAD.MOV.U32 R10, RZ, RZ, -0x40 ;  /* 0xffffffc0ff0a8424 */ /* 0x000fe400078e00ff */
[----:B------:R-:W-:Y:S01]  /*3e90*/  @!P0 FFMA R0, R0, 1.84467440737095516160e+19, RZ ;  /* 0x5f80000000008823 */ /* 0x000fe200000000ff */
[----:B------:R-:W-:Y:S02]  /*3ea0*/  @!P1 FFMA R14, R5, 1.84467440737095516160e+19, RZ ;  /* 0x5f800000050e9823 */ /* 0x000fe400000000ff */
[----:B------:R-:W-:-:S07]  /*3eb0*/  @!P1 IADD3 R10, PT, PT, R10, 0x40, RZ ;  /* 0x000000400a0a9810 */ /* 0x000fce0007ffe0ff */
.L_x_108:
[----:B------:R-:W-:Y:S01]  /*3ec0*/  LEA R11, R7, 0xc0800000, 0x17 ;  /* 0xc0800000070b7811 */ /* 0x000fe200078eb8ff */
[----:B------:R-:W-:Y:S01]  /*3ed0*/  BSSY.RECONVERGENT B2, `(.L_x_113) ;  /* 0x0000036000027945 */ /* 0x000fe20003800200 */
[----:B------:R-:W-:-:S03]  /*3ee0*/  IADD3 R12, PT, PT, R12, -0x7f, RZ ;  /* 0xffffff810c0c7810 */ /* 0x000fc60007ffe0ff */
[----:B------:R-:W-:Y:S02]  /*3ef0*/  IMAD.IADD R11, R14, 0x1, -R11 ;  /* 0x000000010e0b7824 */ /* 0x000fe400078e0a0b */
[C---:B------:R-:W-:Y:S01]  /*3f00*/  IMAD R0, R12.reuse, -0x800000, R0 ;  /* 0xff8000000c007824 */ /* 0x040fe200078e0200 */
[----:B------:R-:W-:Y:S01]  /*3f10*/  IADD3 R12, PT, PT, R12, 0x7f, -R7 ;  /* 0x0000007f0c0c7810 */ /* 0x000fe20007ffe807 */
[----:B------:R0:W1:Y:S04]  /*3f20*/  MUFU.RCP R13, R11 ;  /* 0x0000000b000d7308 */ /* 0x0000680000001000 */
[----:B------:R-:W-:Y:S02]  /*3f30*/  IMAD.IADD R10, R12, 0x1, R10 ;  /* 0x000000010c0a7824 */ /* 0x000fe400078e020a */
[----:B0-----:R-:W-:-:S04]  /*3f40*/  FADD.FTZ R11, -R11, -RZ ;  /* 0x800000ff0b0b7221 */ /* 0x001fc80000010100 */
[----:B-1----:R-:W-:-:S04]  /*3f50*/  FFMA R14, R13, R11, 1 ;  /* 0x3f8000000d0e7423 */ /* 0x002fc8000000000b */
[----:B------:R-:W-:-:S04]  /*3f60*/  FFMA R13, R13, R14, R13 ;  /* 0x0000000e0d0d7223 */ /* 0x000fc8000000000d */
[----:B------:R-:W-:-:S04]  /*3f70*/  FFMA R14, R0, R13, RZ ;  /* 0x0000000d000e7223 */ /* 0x000fc800000000ff */
[----:B------:R-:W-:-:S04]  /*3f80*/  FFMA R15, R11, R14, R0 ;  /* 0x0000000e0b0f7223 */ /* 0x000fc80000000000 */
[----:B------:R-:W-:-:S04]  /*3f90*/  FFMA R15, R13, R15, R14 ;  /* 0x0000000f0d0f7223 */ /* 0x000fc8000000000e */
[----:B------:R-:W-:-:S04]  /*3fa0*/  FFMA R0, R11, R15, R0 ;  /* 0x0000000f0b007223 */ /* 0x000fc80000000000 */
[----:B------:R-:W-:-:S05]  /*3fb0*/  FFMA R11, R13, R0, R15 ;  /* 0x000000000d0b7223 */ /* 0x000fca000000000f */
[----:B------:R-:W-:-:S04]  /*3fc0*/  SHF.R.U32.HI R7, RZ, 0x17, R11 ;  /* 0x00000017ff077819 */ /* 0x000fc8000001160b */
[----:B------:R-:W-:-:S04]  /*3fd0*/  LOP3.LUT R7, R7, 0xff, RZ, 0xc0, !PT ;  /* 0x000000ff07077812 */ /* 0x000fc800078ec0ff */
[----:B------:R-:W-:-:S05]  /*3fe0*/  IADD3 R7, PT, PT, R7, R10, RZ ;  /* 0x0000000a07077210 */ /* 0x000fca0007ffe0ff */
[----:B------:R-:W-:-:S05]  /*3ff0*/  VIADD R12, R7, 0xffffffff ;  /* 0xffffffff070c7836 */ /* 0x000fca0000000000 */
[----:B------:R-:W-:-:S13]  /*4000*/  ISETP.GE.U32.AND P0, PT, R12, 0xfe, PT ;  /* 0x000000fe0c00780c */ /* 0x000fda0003f06070 */
[----:B------:R-:W-:Y:S05]  /*4010*/  @!P0 BRA `(.L_x_114) ;  /* 0x0000000000808947 */ /* 0x000fea0003800000 */
[----:B------:R-:W-:-:S13]  /*4020*/  ISETP.GT.AND P0, PT, R7, 0xfe, PT ;  /* 0x000000fe0700780c */ /* 0x000fda0003f04270 */
[----:B------:R-:W-:Y:S05]  /*4030*/  @P0 BRA `(.L_x_115) ;  /* 0x00000000006c0947 */ /* 0x000fea0003800000 */
[----:B------:R-:W-:-:S13]  /*4040*/  ISETP.GE.AND P0, PT, R7, 0x1, PT ;  /* 0x000000010700780c */ /* 0x000fda0003f06270 */
[----:B------:R-:W-:Y:S05]  /*4050*/  @P0 BRA `(.L_x_116) ;  /* 0x0000000000740947 */ /* 0x000fea0003800000 */
[----:B------:R-:W-:Y:S02]  /*4060*/  ISETP.GE.AND P0, PT, R7, -0x18, PT ;  /* 0xffffffe80700780c */ /* 0x000fe40003f06270 */
[----:B------:R-:W-:-:S11]  /*4070*/  LOP3.LUT R11, R11, 0x80000000, RZ, 0xc0, !PT ;  /* 0x800000000b0b7812 */ /* 0x000fd600078ec0ff */
[----:B------:R-:W-:Y:S05]  /*4080*/  @!P0 BRA `(.L_x_116) ;  /* 0x0000000000688947 */ /* 0x000fea0003800000 */
[CCC-:B------:R-:W-:Y:S01]  /*4090*/  FFMA.RZ R10, R13.reuse, R0.reuse, R15.reuse ;  /* 0x000000000d0a7223 */ /* 0x1c0fe2000000c00f */
[CCC-:B------:R-:W-:Y:S01]  /*40a0*/  FFMA.RP R12, R13.reuse, R0.reuse, R15.reuse ;  /* 0x000000000d0c7223 */ /* 0x1c0fe2000000800f */
[----:B------:R-:W-:Y:S01]  /*40b0*/  FFMA.RM R13, R13, R0, R15 ;  /* 0x000000000d0d7223 */ /* 0x000fe2000000400f */
[C---:B------:R-:W-:Y:S02]  /*40c0*/  IADD3 R0, PT, PT, R7.reuse, 0x20, RZ ;  /* 0x0000002007007810 */ /* 0x040fe40007ffe0ff */
[----:B------:R-:W-:Y:S02]  /*40d0*/  LOP3.LUT R10, R10, 0x7fffff, RZ, 0xc0, !PT ;  /* 0x007fffff0a0a7812 */ /* 0x000fe400078ec0ff */
[C---:B------:R-:W-:Y:S02]  /*40e0*/  ISETP.NE.AND P2, PT, R7.reuse, RZ, PT ;  /* 0x000000ff0700720c */ /* 0x040fe40003f45270 */
[----:B------:R-:W-:Y:S02]  /*40f0*/  LOP3.LUT R10, R10, 0x800000, RZ, 0xfc, !PT ;  /* 0x008000000a0a7812 */ /* 0x000fe400078efcff */
[----:B------:R-:W-:Y:S01]  /*4100*/  ISETP.NE.AND P1, PT, R7, RZ, PT ;  /* 0x000000ff0700720c */ /* 0x000fe20003f25270 */
[----:B------:R-:W-:Y:S01]  /*4110*/  IMAD.MOV R7, RZ, RZ, -R7 ;  /* 0x000000ffff077224 */ /* 0x000fe200078e0a07 */
[----:B------:R-:W-:-:S02]  /*4120*/  SHF.L.U32 R0, R10, R0, RZ ;  /* 0x000000000a007219 */ /* 0x000fc400000006ff */
[----:B------:R-:W-:Y:S02]  /*4130*/  FSETP.NEU.FTZ.AND P0, PT, R12, R13, PT ;  /* 0x0000000d0c00720b */ /* 0x000fe40003f1d000 */
[----:B------:R-:W-:Y:S02]  /*4140*/  SEL R7, R7, RZ, P2 ;  /* 0x000000ff07077207 */ /* 0x000fe40001000000 */
[----:B------:R-:W-:Y:S02]  /*4150*/  ISETP.NE.AND P1, PT, R0, RZ, P1 ;  /* 0x000000ff0000720c */ /* 0x000fe40000f25270 */
[----:B------:R-:W-:Y:S02]  /*4160*/  SHF.R.U32.HI R10, RZ, R7, R10 ;  /* 0x00000007ff0a7219 */ /* 0x000fe4000001160a */
[----:B------:R-:W-:Y:S02]  /*4170*/  PLOP3.LUT P0, PT, P0, P1, PT, 0xf8, 0x8f ;  /* 0x00000000008f781c */ /* 0x000fe40000703f70 */
[----:B------:R-:W-:-:S02]  /*4180*/  SHF.R.U32.HI R7, RZ, 0x1, R10 ;  /* 0x00000001ff077819 */ /* 0x000fc4000001160a */
[----:B------:R-:W-:-:S04]  /*4190*/  SEL R0, RZ, 0x1, !P0 ;  /* 0x00000001ff007807 */ /* 0x000fc80004000000 */
[----:B------:R-:W-:-:S04]  /*41a0*/  LOP3.LUT R0, R0, 0x1, R7, 0xf8, !PT ;  /* 0x0000000100007812 */ /* 0x000fc800078ef807 */
[----:B------:R-:W-:-:S04]  /*41b0*/  LOP3.LUT R0, R0, R10, RZ, 0xc0, !PT ;  /* 0x0000000a00007212 */ /* 0x000fc800078ec0ff */
[----:B------:R-:W-:-:S04]  /*41c0*/  IADD3 R0, PT, PT, R7, R0, RZ ;  /* 0x0000000007007210 */ /* 0x000fc80007ffe0ff */
[----:B------:R-:W-:Y:S01]  /*41d0*/  LOP3.LUT R11, R0, R11, RZ, 0xfc, !PT ;  /* 0x0000000b000b7212 */ /* 0x000fe200078efcff */
[----:B------:R-:W-:Y:S06]  /*41e0*/  BRA `(.L_x_116) ;  /* 0x0000000000107947 */ /* 0x000fec0003800000 */
.L_x_115:
[----:B------:R-:W-:-:S04]  /*41f0*/  LOP3.LUT R11, R11, 0x80000000, RZ, 0xc0, !PT ;  /* 0x800000000b0b7812 */ /* 0x000fc800078ec0ff */
[----:B------:R-:W-:Y:S01]  /*4200*/  LOP3.LUT R11, R11, 0x7f800000, RZ, 0xfc, !PT ;  /* 0x7f8000000b0b7812 */ /* 0x000fe200078efcff */
[----:B------:R-:W-:Y:S06]  /*4210*/  BRA `(.L_x_116) ;  /* 0x0000000000047947 */ /* 0x000fec0003800000 */
.L_x_114:
[----:B------:R-:W-:-:S07]  /*4220*/  IMAD R11, R10, 0x800000, R11 ;  /* 0x008000000a0b7824 */ /* 0x000fce00078e020b */
.L_x_116:
[----:B------:R-:W-:Y:S05]  /*4230*/  BSYNC.RECONVERGENT B2 ;  /* 0x0000000000027941 */ /* 0x000fea0003800200 */
.L_x_113:
[----:B------:R-:W-:Y:S01]  /*4240*/  MOV R0, R11 ;  /* 0x0000000b00007202 */ /* 0x000fe20000000f00 */
[----:B------:R-:W-:Y:S06]  /*4250*/  BRA `(.L_x_117) ;  /* 0x0000000000207947 */ /* 0x000fec0003800000 */
.L_x_112:
[----:B------:R-:W-:-:S04]  /*4260*/  LOP3.LUT R0, R14, 0x80000000, R0, 0x48, !PT ;  /* 0x800000000e007812 */ /* 0x000fc800078e4800 */
[----:B------:R-:W-:Y:S01]  /*4270*/  LOP3.LUT R0, R0, 0x7f800000, RZ, 0xfc, !PT ;  /* 0x7f80000000007812 */ /* 0x000fe200078efcff */
[----:B------:R-:W-:Y:S06]  /*4280*/  BRA `(.L_x_117) ;  /* 0x0000000000147947 */ /* 0x000fec0003800000 */
.L_x_111:
[----:B------:R-:W-:Y:S01]  /*4290*/  LOP3.LUT R0, R14, 0x80000000, R0, 0x48, !PT ;  /* 0x800000000e007812 */ /* 0x000fe200078e4800 */
[----:B------:R-:W-:Y:S06]  /*42a0*/  BRA `(.L_x_117) ;  /* 0x00000000000c7947 */ /* 0x000fec0003800000 */
.L_x_110:
[----:B------:R-:W0:Y:S01]  /*42b0*/  MUFU.RSQ R0, -QNAN ;  /* 0xffc0000000007908 */ /* 0x000e220000001400 */
[----:B------:R-:W-:Y:S05]  /*42c0*/  BRA `(.L_x_117) ;  /* 0x0000000000047947 */ /* 0x000fea0003800000 */
.L_x_109:
[----:B------:R-:W-:-:S07]  /*42d0*/  FADD.FTZ R0, R0, R5 ;  /* 0x0000000500007221 */ /* 0x000fce0000010000 */
.L_x_117:
[----:B------:R-:W-:Y:S05]  /*42e0*/  BSYNC.RECONVERGENT B1 ;  /* 0x0000000000017941 */ /* 0x000fea0003800200 */
.L_x_107:
[----:B------:R-:W-:Y:S02]  /*42f0*/  HFMA2 R7, -RZ, RZ, 0, 0 ;  /* 0x00000000ff077431 */ /* 0x000fe400000001ff */
[----:B0-----:R-:W-:Y:S02]  /*4300*/  IMAD.MOV.U32 R10, RZ, RZ, R0 ;  /* 0x000000ffff0a7224 */ /* 0x001fe400078e0000 */
[----:B------:R-:W-:Y:S05]  /*4310*/  RET.REL.NODEC R6 `(_Z24gatherPatchesFromTextureyPfPKiS1_iii) ;  /* 0xffffffbc06387950 */ /* 0x000fea0003c3ffff */
.L_x_118:
        /* <DEDUP_REMOVED lines=14> */
.L_x_150:


//--------------------- .text._Z16logicalAndKernelPKiS0_Pii --------------------------
	.section	.text._Z16logicalAndKernelPKiS0_Pii,"ax",@progbits
	.align	128
        .global         _Z16logicalAndKernelPKiS0_Pii
        .type           _Z16logicalAndKernelPKiS0_Pii,@function
        .size           _Z16logicalAndKernelPKiS0_Pii,(.L_x_155 - _Z16logicalAndKernelPKiS0_Pii)
        .other          _Z16logicalAndKernelPKiS0_Pii,@"STO_CUDA_ENTRY STV_DEFAULT"
_Z16logicalAndKernelPKiS0_Pii:
.text._Z16logicalAndKernelPKiS0_Pii:
[----:B------:R-:W-:Y:S01]  /*0000*/  LDC R1, c[0x0][0x37c] ;  /* 0x0000df00ff017b82 */ /* 0x000fe20000000800 */
[----:B------:R-:W0:Y:S07]  /*0010*/  S2R R0, SR_TID.X ;  /* 0x0000000000007919 */ /* 0x000e2e0000002100 */
[----:B------:R-:W0:Y:S01]  /*0020*/  S2UR UR4, SR_CTAID.X ;  /* 0x00000000000479c3 */ /* 0x000e220000002500 */
[----:B------:R-:W1:Y:S07]  /*0030*/  LDCU UR5, c[0x0][0x398] ;  /* 0x00007300ff0577ac */ /* 0x000e6e0008000800 */
[----:B------:R-:W0:Y:S02]  /*0040*/  LDC R9, c[0x0][0x360] ;  /* 0x0000d800ff097b82 */ /* 0x000e240000000800 */
[----:B0-----:R-:W-:-:S05]  /*0050*/  IMAD R9, R9, UR4, R0 ;  /* 0x0000000409097c24 */ /* 0x001fca000f8e0200 */
[----:B-1----:R-:W-:-:S13]  /*0060*/  ISETP.GE.AND P0, PT, R9, UR5, PT ;  /* 0x0000000509007c0c */ /* 0x002fda000bf06270 */
[----:B------:R-:W-:Y:S05]  /*0070*/  @P0 EXIT ;  /* 0x000000000000094d */ /* 0x000fea0003800000 */
[----:B------:R-:W0:Y:S01]  /*0080*/  LDC.64 R2, c[0x0][0x380] ;  /* 0x0000e000ff027b82 */ /* 0x000e220000000a00 */
[----:B------:R-:W1:Y:S07]  /*0090*/  LDCU.64 UR4, c[0x0][0x358] ;  /* 0x00006b00ff0477ac */ /* 0x000e6e0008000a00 */
[----:B------:R-:W2:Y:S08]  /*00a0*/  LDC.64 R4, c[0x0][0x388] ;  /* 0x0000e200ff047b82 */ /* 0x000eb00000000a00 */
[----:B------:R-:W3:Y:S01]  /*00b0*/  LDC.64 R6, c[0x0][0x390] ;  /* 0x0000e400ff067b82 */ /* 0x000ee20000000a00 */
[----:B0-----:R-:W-:-:S06]  /*00c0*/  IMAD.WIDE R2, R9, 0x4, R2 ;  /* 0x0000000409027825 */ /* 0x001fcc00078e0202 */
[----:B-1----:R-:W4:Y:S01]  /*00d0*/  LDG.E R2, desc[UR4][R2.64] ;  /* 0x0000000402027981 */ /* 0x002f22000c1e1900 */
[----:B--2---:R-:W-:-:S06]  /*00e0*/  IMAD.WIDE R4, R9, 0x4, R4 ;  /* 0x0000000409047825 */ /* 0x004fcc00078e0204 */
[----:B------:R-:W4:Y:S01]  /*00f0*/  LDG.E R5, desc[UR4][R4.64] ;  /* 0x0000000404057981 */ /* 0x000f22000c1e1900 */
[----:B---3--:R-:W-:Y:S01]  /*0100*/  IMAD.WIDE R6, R9, 0x4, R6 ;  /* 0x0000000409067825 */ /* 0x008fe200078e0206 */
[----:B----4-:R-:W-:-:S05]  /*0110*/  LOP3.LUT R9, R5, R2, RZ, 0xc0, !PT ;  /* 0x0000000205097212 */ /* 0x010fca00078ec0ff */
[----:B------:R-:W-:Y:S01]  /*0120*/  STG.E desc[UR4][R6.64], R9 ;  /* 0x0000000906007986 */ /* 0x000fe2000c101904 */
[----:B------:R-:W-:Y:S05]  /*0130*/  EXIT ;  /* 0x000000000000794d */ /* 0x000fea0003800000 */
.L_x_119:
        /* <DEDUP_REMOVED lines=12> */
.L_x_155:


//--------------------- .text._Z16checkRangeKernel14RaymarchParamsfff --------------------------
	.section	.text._Z16checkRangeKernel14RaymarchParamsfff,"ax",@progbits
	.align	128
        .global         _Z16checkRangeKernel14RaymarchParamsfff
        .type           _Z16checkRangeKernel14RaymarchParamsfff,@function
        .size           _Z16checkRangeKernel14RaymarchParamsfff,(.L_x_152 - _Z16checkRangeKernel14RaymarchParamsfff)
        .other          _Z16checkRangeKernel14RaymarchParamsfff,@"STO_CUDA_ENTRY STV_DEFAULT"
_Z16checkRangeKernel14RaymarchParamsfff:
.text._Z16checkRangeKernel14RaymarchParamsfff:
[----:B------:R-:W-:Y:S08]  /*0000*/  LDC R1, c[0x0][0x37c] ;  /* 0x0000df00ff017b82 */ /* 0x000ff00000000800 */
[----:B------:R-:W0:Y:S08]  /*0010*/  S2UR UR11, SR_CTAID.X ;  /* 0x00000000000b79c3 */ /* 0x000e300000002500 */
[----:B------:R-:W0:Y:S02]  /*0020*/  LDC R0, c[0x0][0x3b0] ;  /* 0x0000ec00ff007b82 */ /* 0x000e240000000800 */
[----:B0-----:R-:W-:-:S13]  /*0030*/  ISETP.LE.AND P0, PT, R0, UR11, PT ;  /* 0x0000000b00007c0c */ /* 0x001fda000bf03270 */
[----:B------:R-:W-:Y:S05]  /*0040*/  @P0 EXIT ;  /* 0x000000000000094d */ /* 0x000fea0003800000 */
[----:B------:R-:W0:Y:S01]  /*0050*/  LDCU.64 UR4, c[0x0][0x398] ;  /* 0x00007300ff0477ac */ /* 0x000e220008000a00 */
[----:B------:R-:W1:Y:S01]  /*0060*/  S2R R11, SR_TID.X ;  /* 0x00000000000b7919 */ /* 0x000e620000002100 */
[----:B------:R-:W2:Y:S01]  /*0070*/  LDCU UR6, c[0x0][0x3a0] ;  /* 0x00007400ff0677ac */ /* 0x000ea20008000800 */
[----:B0-----:R-:W-:Y:S02]  /*0080*/  UIMAD.WIDE UR4, UR5, UR4, URZ ;  /* 0x00000004050472a5 */ /* 0x001fe4000f8e02ff */
[----:B--2---:R-:W-:Y:S02]  /*0090*/  USHF.R.S32.HI UR8, URZ, 0x1f, UR6 ;  /* 0x0000001fff087899 */ /* 0x004fe40008011406 */
[----:B------:R-:W-:Y:S02]  /*00a0*/  UIMAD UR5, UR5, UR6, URZ ;  /* 0x00000006050572a4 */ /* 0x000fe4000f8e02ff */
[----:B------:R-:W-:Y:S02]  /*00b0*/  UIMAD.WIDE.U32 UR6, UR4, UR6, URZ ;  /* 0x00000006040672a5 */ /* 0x000fe4000f8e00ff */
[----:B------:R-:W-:-:S04]  /*00c0*/  UIMAD UR5, UR4, UR8, UR5 ;  /* 0x00000008040572a4 */ /* 0x000fc8000f8e0205 */
[----:B------:R-:W-:Y:S01]  /*00d0*/  UIADD3 UR9, UPT, UPT, UR7, UR5, URZ ;  /* 0x0000000507097290 */ /* 0x000fe2000fffe0ff */
[----:B-1----:R-:W-:-:S05]  /*00e0*/  ISETP.LT.U32.AND P0, PT, R11, UR6, PT ;  /* 0x000000060b007c0c */ /* 0x002fca000bf01070 */
[----:B------:R-:W-:-:S05]  /*00f0*/  IMAD.U32 R0, RZ, RZ, UR9 ;  /* 0x00000009ff007e24 */ /* 0x000fca000f8e00ff */
[----:B------:R-:W-:-:S13]  /*0100*/  ISETP.GT.AND.EX P0, PT, R0, RZ, PT, P0 ;  /* 0x000000ff0000720c */ /* 0x000fda0003f04300 */
[----:B------:R-:W-:Y:S05]  /*0110*/  @!P0 EXIT ;  /* 0x000000000000894d */ /* 0x000fea0003800000 */
[----:B------:R-:W0:Y:S01]  /*0120*/  LDCU.64 UR4, c[0x0][0x420] ;  /* 0x00008400ff0477ac */ /* 0x000e220008000a00 */
[----:B------:R-:W1:Y:S01]  /*0130*/  LDCU.64 UR14, c[0x0][0x358] ;  /* 0x00006b00ff0e77ac */ /* 0x000e620008000a00 */
[----:B0-----:R-:W-:-:S04]  /*0140*/  ULEA UR4, UP0, UR11, UR4, 0x2 ;  /* 0x000000040b047291 */ /* 0x001fc8000f8010ff */
[----:B------:R-:W-:Y:S02]  /*0150*/  ULEA.HI.X UR5, UR11, UR5, URZ, 0x2, UP0 ;  /* 0x000000050b057291 */ /* 0x000fe400080f14ff */
[----:B------:R-:W-:-:S04]  /*0160*/  IMAD.U32 R2, RZ, RZ, UR4 ;  /* 0x00000004ff027e24 */ /* 0x000fc8000f8e00ff */
[----:B------:R-:W-:-:S05]  /*0170*/  IMAD.U32 R3, RZ, RZ, UR5 ;  /* 0x00000005ff037e24 */ /* 0x000fca000f8e00ff */
[----:B-1----:R-:W2:Y:S02]  /*0180*/  LDG.E R2, desc[UR14][R2.64] ;  /* 0x0000000e02027981 */ /* 0x002ea4000c1e1900 */
[----:B--2---:R-:W-:-:S13]  /*0190*/  ISETP.NE.AND P0, PT, R2, 0x1, PT ;  /* 0x000000010200780c */ /* 0x004fda0003f05270 */
[----:B------:R-:W-:Y:S05]  /*01a0*/  @!P0 EXIT ;  /* 0x000000000000894d */ /* 0x000fea0003800000 */
[----:B------:R-:W0:Y:S01]  /*01b0*/  LDC R10, c[0x0][0x438] ;  /* 0x00010e00ff0a7b82 */ /* 0x000e220000000800 */
[----:B------:R-:W1:Y:S01]  /*01c0*/  LDCU.64 UR4, c[0x0][0x388] ;  /* 0x00007100ff0477ac */ /* 0x000e620008000a00 */
[----:B------:R-:W-:Y:S01]  /*01d0*/  BSSY.RECONVERGENT B0, `(.L_x_120) ;  /* 0x0000084000007945 */ /* 0x000fe20003800200 */
[----:B------:R-:W-:Y:S01]  /*01e0*/  IMAD.MOV.U32 R12, RZ, RZ, RZ ;  /* 0x000000ffff0c7224 */ /* 0x000fe200078e00ff */
[----:B------:R-:W0:Y:S04]  /*01f0*/  LDCU.64 UR20, c[0x0][0x430] ;  /* 0x00008600ff1477ac */ /* 0x000e280008000a00 */
[----:B------:R-:W2:Y:S01]  /*0200*/  LDC R2, c[0x0][0x388] ;  /* 0x0000e200ff027b82 */ /* 0x000ea20000000800 */
[----:B------:R-:W3:Y:S01]  /*0210*/  LDCU UR18, c[0x0][0x390] ;  /* 0x00007200ff1277ac */ /* 0x000ee20008000800 */
[----:B------:R-:W-:-:S02]  /*0220*/  UIMAD.WIDE.U32 UR16, UR6, UR11, URZ ;  /* 0x0000000b061072a5 */ /* 0x000fc4000f8e00ff */
[----:B------:R-:W-:Y:S01]  /*0230*/  UIMAD UR8, UR9, UR11, URZ ;  /* 0x0000000b090872a4 */ /* 0x000fe2000f8e02ff */
[----:B------:R-:W0:Y:S01]  /*0240*/  LDCU UR12, c[0x0][0x360] ;  /* 0x00006c00ff0c77ac */ /* 0x000e220008000800 */
[----:B-1----:R-:W-:Y:S01]  /*0250*/  I2FP.F32.S32 R7, UR5 ;  /* 0x0000000500077c45 */ /* 0x002fe20008201400 */
[----:B------:R-:W-:Y:S02]  /*0260*/  UIMAD UR10, UR5, UR4, URZ ;  /* 0x00000004050a72a4 */ /* 0x000fe4000f8e02ff */
[----:B------:R-:W-:Y:S01]  /*0270*/  I2FP.F32.S32 R9, UR4 ;  /* 0x0000000400097c45 */ /* 0x000fe20008201400 */
[----:B------:R-:W-:Y:S01]  /*0280*/  UIADD3 UR8, UPT, UPT, UR17, UR8, URZ ;  /* 0x0000000811087290 */ /* 0x000fe2000fffe0ff */
[C---:B0-----:R-:W-:Y:S01]  /*0290*/  FADD R8, -R10.reuse, UR21 ;  /* 0x000000150a087e21 */ /* 0x041fe20008000100 */
[----:B------:R-:W-:Y:S01]  /*02a0*/  FADD R10, R10, UR20 ;  /* 0x000000140a0a7e21 */ /* 0x000fe20008000000 */
[----:B------:R-:W-:Y:S01]  /*02b0*/  USHF.R.S32.HI UR13, URZ, 0x1f, UR10 ;  /* 0x0000001fff0d7899 */ /* 0x000fe2000801140a */
[----:B---3--:R-:W-:-:S11]  /*02c0*/  I2FP.F32.S32 R13, UR18 ;  /* 0x00000012000d7c45 */ /* 0x008fd60008201400 */
.L_x_131:
[----:B------:R-:W-:Y:S01]  /*02d0*/  IADD3 R0, P0, PT, R11, UR16, RZ ;  /* 0x000000100b007c10 */ /* 0x000fe2000ff1e0ff */
[----:B------:R-:W-:Y:S03]  /*02e0*/  BSSY.RECONVERGENT B1, `(.L_x_121) ;  /* 0x000001f000017945 */ /* 0x000fe60003800200 */
[----:B------:R-:W-:-:S04]  /*02f0*/  IADD3.X R3, PT, PT, R12, UR8, RZ, P0, !PT ;  /* 0x000000080c037c10 */ /* 0x000fc800087fe4ff */
[----:B------:R-:W-:-:S04]  /*0300*/  LOP3.LUT R4, R3, UR13, RZ, 0xfc, !PT ;  /* 0x0000000d03047c12 */ /* 0x000fc8000f8efcff */
[----:B------:R-:W-:-:S13]  /*0310*/  ISETP.NE.U32.AND P0, PT, R4, RZ, PT ;  /* 0x000000ff0400720c */ /* 0x000fda0003f05070 */
[----:B------:R-:W-:Y:S05]  /*0320*/  @P0 BRA `(.L_x_122) ;  /* 0x0000000000540947 */ /* 0x000fea0003800000 */
[----:B------:R-:W0:Y:S01]  /*0330*/  I2F.U32.RP R3, UR10 ;  /* 0x0000000a00037d06 */ /* 0x000e220008209000 */
[----:B------:R-:W-:Y:S02]  /*0340*/  IADD3 R15, PT, PT, RZ, -UR10, RZ ;  /* 0x8000000aff0f7c10 */ /* 0x000fe4000fffe0ff */
[----:B------:R-:W-:-:S05]  /*0350*/  ISETP.NE.U32.AND P2, PT, RZ, UR10, PT ;  /* 0x0000000aff007c0c */ /* 0x000fca000bf45070 */
[----:B0-----:R-:W0:Y:S02]  /*0360*/  MUFU.RCP R3, R3 ;  /* 0x0000000300037308 */ /* 0x001e240000001000 */
[----:B0-----:R-:W-:-:S06]  /*0370*/  VIADD R4, R3, 0xffffffe ;  /* 0x0ffffffe03047836 */ /* 0x001fcc0000000000 */
[----:B------:R0:W1:Y:S02]  /*0380*/  F2I.FTZ.U32.TRUNC.NTZ R5, R4 ;  /* 0x0000000400057305 */ /* 0x000064000021f000 */
[----:B0-----:R-:W-:Y:S02]  /*0390*/  IMAD.MOV.U32 R4, RZ, RZ, RZ ;  /* 0x000000ffff047224 */ /* 0x001fe400078e00ff */
[----:B-1----:R-:W-:-:S04]  /*03a0*/  IMAD R15, R15, R5, RZ ;  /* 0x000000050f0f7224 */ /* 0x002fc800078e02ff */
[----:B------:R-:W-:-:S06]  /*03b0*/  IMAD.HI.U32 R5, R5, R15, R4 ;  /* 0x0000000f05057227 */ /* 0x000fcc00078e0004 */
[----:B------:R-:W-:-:S04]  /*03c0*/  IMAD.HI.U32 R6, R5, R0, RZ ;  /* 0x0000000005067227 */ /* 0x000fc800078e00ff */
[----:B------:R-:W-:-:S04]  /*03d0*/  IMAD.MOV R5, RZ, RZ, -R6 ;  /* 0x000000ffff057224 */ /* 0x000fc800078e0a06 */
[----:B------:R-:W-:-:S05]  /*03e0*/  IMAD R5, R5, UR10, R0 ;  /* 0x0000000a05057c24 */ /* 0x000fca000f8e0200 */
[----:B------:R-:W-:-:S13]  /*03f0*/  ISETP.GE.U32.AND P0, PT, R5, UR10, PT ;  /* 0x0000000a05007c0c */ /* 0x000fda000bf06070 */
[----:B------:R-:W-:Y:S02]  /*0400*/  @P0 VIADD R5, R5, -UR10 ;  /* 0x8000000a05050c36 */ /* 0x000fe40008000000 */
[----:B------:R-:W-:-:S03]  /*0410*/  @P0 VIADD R6, R6, 0x1 ;  /* 0x0000000106060836 */ /* 0x000fc60000000000 */
[----:B------:R-:W-:-:S13]  /*0420*/  ISETP.GE.U32.AND P1, PT, R5, UR10, PT ;  /* 0x0000000a05007c0c */ /* 0x000fda000bf26070 */
[----:B------:R-:W-:Y:S01]  /*0430*/  @P1 VIADD R6, R6, 0x1 ;  /* 0x0000000106061836 */ /* 0x000fe20000000000 */
[----:B------:R-:W-:-:S04]  /*0440*/  @!P2 LOP3.LUT R6, RZ, UR10, RZ, 0x33, !PT ;  /* 0x0000000aff06ac12 */ /* 0x000fc8000f8e33ff */
[----:B------:R-:W-:-:S05]  /*0450*/  IADD3 R3, PT, PT, -R6, RZ, RZ ;  /* 0x000000ff06037210 */ /* 0x000fca0007ffe1ff */
[----:B------:R-:W-:Y:S01]  /*0460*/  IMAD R3, R3, UR10, R0 ;  /* 0x0000000a03037c24 */ /* 0x000fe2000f8e0200 */
[----:B------:R-:W-:Y:S06]  /*0470*/  BRA `(.L_x_123) ;  /* 0x0000000000147947 */ /* 0x000fec0003800000 */
.L_x_122:
[----:B------:R-:W-:-:S07]  /*0480*/  MOV R6, 0x4a0 ;  /* 0x000004a000067802 */ /* 0x000fce0000000f00 */
[----:B--2---:R-:W-:Y:S05]  /*0490*/  CALL.REL.NOINC `($__internal_5_$__cuda_sm20_div_s64) ;  /* 0x0000000400807944 */ /* 0x004fea0003c00000 */
[--C-:B------:R-:W-:Y:S02]  /*04a0*/  IMAD.MOV R5, RZ, RZ, -R3.reuse ;  /* 0x000000ffff057224 */ /* 0x100fe400078e0a03 */
[----:B------:R-:W-:Y:S02]  /*04b0*/  IMAD.MOV.U32 R6, RZ, RZ, R3 ;  /* 0x000000ffff067224 */ /* 0x000fe400078e0003 */
[----:B------:R-:W-:-:S07]  /*04c0*/  IMAD R3, R5, UR10, R0 ;  /* 0x0000000a05037c24 */ /* 0x000fce000f8e0200 */
.L_x_123:
[----:B------:R-:W-:Y:S05]  /*04d0*/  BSYNC.RECONVERGENT B1 ;  /* 0x0000000000017941 */ /* 0x000fea0003800200 */
.L_x_121:
[----:B--2---:R-:W-:Y:S01]  /*04e0*/  IABS R15, R2 ;  /* 0x00000002000f7213 */ /* 0x004fe20000000000 */
[----:B------:R-:W-:Y:S03]  /*04f0*/  BSSY.RECONVERGENT B1, `(.L_x_124) ;  /* 0x0000026000017945 */ /* 0x000fe60003800200 */
[----:B------:R-:W0:Y:S08]  /*0500*/  I2F.RP R0, R15 ;  /* 0x0000000f00007306 */ /* 0x000e300000209400 */
[----:B0-----:R-:W0:Y:S02]  /*0510*/  MUFU.RCP R0, R0 ;  /* 0x0000000000007308 */ /* 0x001e240000001000 */
[----:B0-----:R-:W-:-:S06]  /*0520*/  VIADD R4, R0, 0xffffffe ;  /* 0x0ffffffe00047836 */ /* 0x001fcc0000000000 */
[----:B------:R0:W1:Y:S02]  /*0530*/  F2I.FTZ.U32.TRUNC.NTZ R5, R4 ;  /* 0x0000000400057305 */ /* 0x000064000021f000 */
[----:B0-----:R-:W-:Y:S02]  /*0540*/  IMAD.MOV.U32 R4, RZ, RZ, RZ ;  /* 0x000000ffff047224 */ /* 0x001fe400078e00ff */
[----:B-1----:R-:W-:-:S04]  /*0550*/  IMAD.MOV R14, RZ, RZ, -R5 ;  /* 0x000000ffff0e7224 */ /* 0x002fc800078e0a05 */
[----:B------:R-:W-:Y:S01]  /*0560*/  IMAD R17, R14, R15, RZ ;  /* 0x0000000f0e117224 */ /* 0x000fe200078e02ff */
[----:B------:R-:W-:-:S03]  /*0570*/  IABS R14, R3 ;  /* 0x00000003000e7213 */ /* 0x000fc60000000000 */
[----:B------:R-:W-:Y:S02]  /*0580*/  IMAD.HI.U32 R5, R5, R17, R4 ;  /* 0x0000001105057227 */ /* 0x000fe400078e0004 */
[----:B------:R-:W0:Y:S04]  /*0590*/  MUFU.RCP R4, R9 ;  /* 0x0000000900047308 */ /* 0x000e280000001000 */
[----:B------:R-:W-:-:S05]  /*05a0*/  IMAD.HI.U32 R5, R5, R14, RZ ;  /* 0x0000000e05057227 */ /* 0x000fca00078e00ff */
[----:B------:R-:W-:-:S05]  /*05b0*/  IADD3 R0, PT, PT, -R5, RZ, RZ ;  /* 0x000000ff05007210 */ /* 0x000fca0007ffe1ff */
[----:B------:R-:W-:-:S05]  /*05c0*/  IMAD R0, R15, R0, R14 ;  /* 0x000000000f007224 */ /* 0x000fca00078e020e */
[----:B------:R-:W-:-:S13]  /*05d0*/  ISETP.GT.U32.AND P1, PT, R15, R0, PT ;  /* 0x000000000f00720c */ /* 0x000fda0003f24070 */
[----:B------:R-:W-:Y:S02]  /*05e0*/  @!P1 IMAD.IADD R0, R0, 0x1, -R15 ;  /* 0x0000000100009824 */ /* 0x000fe400078e0a0f */
[----:B------:R-:W-:Y:S01]  /*05f0*/  @!P1 VIADD R5, R5, 0x1 ;  /* 0x0000000105059836 */ /* 0x000fe20000000000 */
[----:B------:R-:W-:Y:S02]  /*0600*/  ISETP.NE.AND P1, PT, R2, RZ, PT ;  /* 0x000000ff0200720c */ /* 0x000fe40003f25270 */
[----:B------:R-:W-:Y:S02]  /*0610*/  ISETP.GE.U32.AND P0, PT, R0, R15, PT ;  /* 0x0000000f0000720c */ /* 0x000fe40003f06070 */
[----:B------:R-:W-:-:S04]  /*0620*/  LOP3.LUT R0, R3, R2, RZ, 0x3c, !PT ;  /* 0x0000000203007212 */ /* 0x000fc800078e3cff */
[----:B------:R-:W-:-:S07]  /*0630*/  ISETP.GE.AND P2, PT, R0, RZ, PT ;  /* 0x000000ff0000720c */ /* 0x000fce0003f46270 */
[----:B------:R-:W-:-:S06]  /*0640*/  @P0 VIADD R5, R5, 0x1 ;  /* 0x0000000105050836 */ /* 0x000fcc0000000000 */
[----:B------:R-:W-:Y:S01]  /*0650*/  @!P2 IMAD.MOV R5, RZ, RZ, -R5 ;  /* 0x000000ffff05a224 */ /* 0x000fe200078e0a05 */
[----:B------:R-:W-:-:S04]  /*0660*/  @!P1 LOP3.LUT R5, RZ, R2, RZ, 0x33, !PT ;  /* 0x00000002ff059212 */ /* 0x000fc800078e33ff */
[----:B------:R-:W-:-:S05]  /*0670*/  IADD3 R0, PT, PT, -R5, RZ, RZ ;  /* 0x000000ff05007210 */ /* 0x000fca0007ffe1ff */
[----:B------:R-:W-:Y:S02]  /*0680*/  IMAD R0, R2, R0, R3 ;  /* 0x0000000002007224 */ /* 0x000fe400078e0203 */
[----:B0-----:R-:W-:-:S03]  /*0690*/  FFMA R3, -R9, R4, 1 ;  /* 0x3f80000009037423 */ /* 0x001fc60000000104 */
[----:B------:R-:W-:Y:S01]  /*06a0*/  I2FP.F32.S32 R0, R0 ;  /* 0x0000000000007245 */ /* 0x000fe20000201400 */
[----:B------:R-:W-:-:S03]  /*06b0*/  FFMA R3, R4, R3, R4 ;  /* 0x0000000304037223 */ /* 0x000fc60000000004 */
[----:B------:R-:W0:Y:S01]  /*06c0*/  FCHK P0, R0, R9 ;  /* 0x0000000900007302 */ /* 0x000e220000000000 */
[----:B------:R-:W-:-:S04]  /*06d0*/  FFMA R4, R0, R3, RZ ;  /* 0x0000000300047223 */ /* 0x000fc800000000ff */
[----:B------:R-:W-:-:S04]  /*06e0*/  FFMA R14, -R9, R4, R0 ;  /* 0x00000004090e7223 */ /* 0x000fc80000000100 */
[----:B------:R-:W-:Y:S01]  /*06f0*/  FFMA R4, R3, R14, R4 ;  /* 0x0000000e03047223 */ /* 0x000fe20000000004 */
[----:B0-----:R-:W-:Y:S06]  /*0700*/  @!P0 BRA `(.L_x_125) ;  /* 0x0000000000108947 */ /* 0x001fec0003800000 */
[----:B------:R-:W-:Y:S01]  /*0710*/  IMAD.MOV.U32 R3, RZ, RZ, R9 ;  /* 0x000000ffff037224 */ /* 0x000fe200078e0009 */
[----:B------:R-:W-:-:S07]  /*0720*/  MOV R14, 0x740 ;  /* 0x00000740000e7802 */ /* 0x000fce0000000f00 */
[----:B------:R-:W-:Y:S05]  /*0730*/  CALL.REL.NOINC `($__internal_6_$__cuda_sm3x_div_rn_noftz_f32_slowpath) ;  /* 0x00000008000c7944 */ /* 0x000fea0003c00000 */
[----:B------:R-:W-:-:S07]  /*0740*/  IMAD.MOV.U32 R4, RZ, RZ, R0 ;  /* 0x000000ffff047224 */ /* 0x000fce00078e0000 */
.L_x_125:
[----:B------:R-:W-:Y:S05]  /*0750*/  BSYNC.RECONVERGENT B1 ;  /* 0x0000000000017941 */ /* 0x000fea0003800200 */
.L_x_124:
[----:B------:R-:W0:Y:S01]  /*0760*/  MUFU.RCP R14, R7 ;  /* 0x00000007000e7308 */ /* 0x000e220000001000 */
[----:B------:R-:W-:Y:S01]  /*0770*/  I2FP.F32.S32 R0, R5 ;  /* 0x0000000500007245 */ /* 0x000fe20000201400 */
[----:B------:R-:W-:Y:S06]  /*0780*/  BSSY.RECONVERGENT B1, `(.L_x_126) ;  /* 0x000000c000017945 */ /* 0x000fec0003800200 */
[----:B------:R-:W1:Y:S01]  /*0790*/  FCHK P0, R0, R7 ;  /* 0x0000000700007302 */ /* 0x000e620000000000 */
[----:B0-----:R-:W-:-:S04]  /*07a0*/  FFMA R3, -R7, R14, 1 ;  /* 0x3f80000007037423 */ /* 0x001fc8000000010e */
[----:B------:R-:W-:-:S04]  /*07b0*/  FFMA R3, R14, R3, R14 ;  /* 0x000000030e037223 */ /* 0x000fc8000000000e */
[----:B------:R-:W-:-:S04]  /*07c0*/  FFMA R14, R0, R3, RZ ;  /* 0x00000003000e7223 */ /* 0x000fc800000000ff */
[----:B------:R-:W-:-:S04]  /*07d0*/  FFMA R5, -R7, R14, R0 ;  /* 0x0000000e07057223 */ /* 0x000fc80000000100 */
[----:B------:R-:W-:Y:S01]  /*07e0*/  FFMA R5, R3, R5, R14 ;  /* 0x0000000503057223 */ /* 0x000fe2000000000e */
[----:B-1----:R-:W-:Y:S06]  /*07f0*/  @!P0 BRA `(.L_x_127) ;  /* 0x0000000000108947 */ /* 0x002fec0003800000 */
[----:B------:R-:W-:Y:S01]  /*0800*/  IMAD.MOV.U32 R3, RZ, RZ, R7 ;  /* 0x000000ffff037224 */ /* 0x000fe200078e0007 */
[----:B------:R-:W-:-:S07]  /*0810*/  MOV R14, 0x830 ;  /* 0x00000830000e7802 */ /* 0x000fce0000000f00 */
[----:B------:R-:W-:Y:S05]  /*0820*/  CALL.REL.NOINC `($__internal_6_$__cuda_sm3x_div_rn_noftz_f32_slowpath) ;  /* 0x0000000400d07944 */ /* 0x000fea0003c00000 */
[----:B------:R-:W-:-:S07]  /*0830*/  IMAD.MOV.U32 R5, RZ, RZ, R0 ;  /* 0x000000ffff057224 */ /* 0x000fce00078e0000 */
.L_x_127:
[----:B------:R-:W-:Y:S05]  /*0840*/  BSYNC.RECONVERGENT B1 ;  /* 0x0000000000017941 */ /* 0x000fea0003800200 */
.L_x_126:
        /* <DEDUP_REMOVED lines=10> */
[----:B------:R-:W-:Y:S02]  /*08f0*/  MOV R3, R13 ;  /* 0x0000000d00037202 */ /* 0x000fe40000000f00 */
[----:B------:R-:W-:-:S07]  /*0900*/  MOV R14, 0x920 ;  /* 0x00000920000e7802 */ /* 0x000fce0000000f00 */
[----:B------:R-:W-:Y:S05]  /*0910*/  CALL.REL.NOINC `($__internal_6_$__cuda_sm3x_div_rn_noftz_f32_slowpath) ;  /* 0x0000000400947944 */ /* 0x000fea0003c00000 */
[----:B------:R-:W-:-:S07]  /*0920*/  IMAD.MOV.U32 R6, RZ, RZ, R0 ;  /* 0x000000ffff067224 */ /* 0x000fce00078e0000 */
.L_x_129:
[----:B------:R-:W-:Y:S05]  /*0930*/  BSYNC.RECONVERGENT B1 ;  /* 0x0000000000017941 */ /* 0x000fea0003800200 */
.L_x_128:
[----:B------:R-:W0:Y:S01]  /*0940*/  LDCU UR4, c[0x0][0x380] ;  /* 0x00007000ff0477ac */ /* 0x000e220008000800 */
[----:B------:R-:W-:Y:S01]  /*0950*/  IMAD.MOV.U32 R3, RZ, RZ, -0x3e000000 ;  /* 0xc2000000ff037424 */ /* 0x000fe200078e00ff */
[----:B------:R-:W-:-:S03]  /*0960*/  UMOV UR5, URZ ;  /* 0x000000ff00057c82 */ /* 0x000fc60008000000 */
[----:B0-----:R-:W5:Y:S01]  /*0970*/  TEX.LL RZ, R5, R4, R3, UR4, 3D, 0x1 ;  /* 0x48ff040304057f60 */ /* 0x001f6200089e01ff */
[----:B------:R-:W-:-:S05]  /*0980*/  IADD3 R11, P1, PT, R11, UR12, RZ ;  /* 0x0000000c0b0b7c10 */ /* 0x000fca000ff3e0ff */
[----:B------:R-:W-:Y:S01]  /*0990*/  IMAD.X R12, RZ, RZ, R12, P1 ;  /* 0x000000ffff0c7224 */ /* 0x000fe200008e060c */
[----:B-----5:R-:W-:-:S04]  /*09a0*/  FSETP.GEU.AND P0, PT, R5, R8, PT ;  /* 0x000000080500720b */ /* 0x020fc80003f0e000 */
[----:B------:R-:W-:-:S13]  /*09b0*/  FSETP.LEU.OR P0, PT, R5, R10, P0 ;  /* 0x0000000a0500720b */ /* 0x000fda000070b400 */
[----:B------:R-:W-:Y:S05]  /*09c0*/  @!P0 BRA `(.L_x_130) ;  /* 0x0000000000108947 */ /* 0x000fea0003800000 */
[----:B------:R-:W-:-:S04]  /*09d0*/  ISETP.GE.U32.AND P0, PT, R11, UR6, PT ;  /* 0x000000060b007c0c */ /* 0x000fc8000bf06070 */
[----:B------:R-:W-:-:S13]  /*09e0*/  ISETP.GE.AND.EX P0, PT, R12, UR9, PT, P0 ;  /* 0x000000090c007c0c */ /* 0x000fda000bf06300 */
[----:B------:R-:W-:Y:S05]  /*09f0*/  @P0 EXIT ;  /* 0x000000000000094d */ /* 0x000fea0003800000 */
[----:B------:R-:W-:Y:S05]  /*0a00*/  BRA `(.L_x_131) ;  /* 0xfffffff800307947 */ /* 0x000fea000383ffff */
.L_x_130:
[----:B------:R-:W-:Y:S05]  /*0a10*/  BSYNC.RECONVERGENT B0 ;  /* 0x0000000000007941 */ /* 0x000fea0003800200 */
.L_x_120:
[----:B------:R-:W0:Y:S01]  /*0a20*/  LDCU.64 UR4, c[0x0][0x420] ;  /* 0x00008400ff0477ac */ /* 0x000e220008000a00 */
[----:B------:R-:W-:Y:S01]  /*0a30*/  IMAD.MOV.U32 R5, RZ, RZ, 0x1 ;  /* 0x00000001ff057424 */ /* 0x000fe200078e00ff */
[----:B0-----:R-:W-:-:S04]  /*0a40*/  ULEA UR4, UP0, UR11, UR4, 0x2 ;  /* 0x000000040b047291 */ /* 0x001fc8000f8010ff */
[----:B------:R-:W-:Y:S02]  /*0a50*/  ULEA.HI.X UR5, UR11, UR5, URZ, 0x2, UP0 ;  /* 0x000000050b057291 */ /* 0x000fe400080f14ff */
[----:B------:R-:W-:-:S04]  /*0a60*/  IMAD.U32 R2, RZ, RZ, UR4 ;  /* 0x00000004ff027e24 */ /* 0x000fc8000f8e00ff */
[----:B------:R-:W-:-:S05]  /*0a70*/  MOV R3, UR5 ;  /* 0x0000000500037c02 */ /* 0x000fca0008000f00 */
[----:B------:R-:W-:Y:S01]  /*0a80*/  ATOMG.E.EXCH.STRONG.GPU PT, RZ, desc[UR14][R2.64], R5 ;  /* 0x8000000502ff79a8 */ /* 0x000fe2000c1ef10e */
[----:B------:R-:W-:Y:S05]  /*0a90*/  EXIT ;  /* 0x000000000000794d */ /* 0x000fea0003800000 */
        .weak           $__internal_5_$__cuda_sm20_div_s64
        .type           $__internal_5_$__cuda_sm20_div_s64,@function
        .size           $__internal_5_$__cuda_sm20_div_s64,($__internal_6_$__cuda_sm3x_div_rn_noftz_f32_slowpath - $__internal_5_$__cuda_sm20_div_s64)
$__internal_5_$__cuda_sm20_div_s64:
[----:B------:R-:W-:Y:S01]  /*0aa0*/  UIADD3 UR4, UP1, UPT, URZ, -UR10, URZ ;  /* 0x8000000aff047290 */ /* 0x000fe2000ff3e0ff */
[----:B------:R-:W-:Y:S01]  /*0ab0*/  ISETP.GE.AND P3, PT, R3, RZ, PT ;  /* 0x000000ff0300720c */ /* 0x000fe20003f66270 */
[----:B------:R-:W-:Y:S02]  /*0ac0*/  UISETP.GE.AND UP0, UPT, UR13, URZ, UPT ;  /* 0x000000ff0d00728c */ /* 0x000fe4000bf06270 */
[----:B------:R-:W-:Y:S02]  /*0ad0*/  UIADD3.X UR5, UPT, UPT, URZ, ~UR13, URZ, UP1, !UPT ;  /* 0x8000000dff057290 */ /* 0x000fe40008ffe4ff */
[----:B------:R-:W-:Y:S02]  /*0ae0*/  USEL UR4, UR4, UR10, !UP0 ;  /* 0x0000000a04047287 */ /* 0x000fe4000c000000 */
[----:B------:R-:W-:-:S09]  /*0af0*/  USEL UR5, UR5, UR13, !UP0 ;  /* 0x0000000d05057287 */ /* 0x000fd2000c000000 */
[----:B------:R-:W0:Y:S08]  /*0b00*/  I2F.U64.RP R16, UR4 ;  /* 0x0000000400107d12 */ /* 0x000e300008309000 */
[----:B0-----:R-:W0:Y:S02]  /*0b10*/  MUFU.RCP R16, R16 ;  /* 0x0000001000107308 */ /* 0x001e240000001000 */
[----:B0-----:R-:W-:-:S06]  /*0b20*/  VIADD R4, R16, 0x1ffffffe ;  /* 0x1ffffffe10047836 */ /* 0x001fcc0000000000 */
[----:B------:R-:W0:Y:S02]  /*0b30*/  F2I.U64.TRUNC R4, R4 ;  /* 0x0000000400047311 */ /* 0x000e24000020d800 */
[----:B0-----:R-:W-:-:S04]  /*0b40*/  IMAD.WIDE.U32 R14, R4, UR4, RZ ;  /* 0x00000004040e7c25 */ /* 0x001fc8000f8e00ff */
[----:B------:R-:W-:Y:S01]  /*0b50*/  IMAD R15, R4, UR5, R15 ;  /* 0x00000005040f7c24 */ /* 0x000fe2000f8e020f */
[----:B------:R-:W-:-:S03]  /*0b60*/  IADD3 R17, P0, PT, RZ, -R14, RZ ;  /* 0x8000000eff117210 */ /* 0x000fc60007f1e0ff */
[----:B------:R-:W-:Y:S02]  /*0b70*/  IMAD R15, R5, UR4, R15 ;  /* 0x00000004050f7c24 */ /* 0x000fe4000f8e020f */
[----:B------:R-:W-:-:S04]  /*0b80*/  IMAD.HI.U32 R14, R4, R17, RZ ;  /* 0x00000011040e7227 */ /* 0x000fc800078e00ff */
[----:B------:R-:W-:Y:S02]  /*0b90*/  IMAD.X R19, RZ, RZ, ~R15, P0 ;  /* 0x000000ffff137224 */ /* 0x000fe400000e0e0f */
[----:B------:R-:W-:Y:S02]  /*0ba0*/  IMAD.MOV.U32 R15, RZ, RZ, R4 ;  /* 0x000000ffff0f7224 */ /* 0x000fe400078e0004 */
[-C--:B------:R-:W-:Y:S02]  /*0bb0*/  IMAD R21, R5, R19.reuse, RZ ;  /* 0x0000001305157224 */ /* 0x080fe400078e02ff */
[----:B------:R-:W-:-:S04]  /*0bc0*/  IMAD.WIDE.U32 R14, P0, R4, R19, R14 ;  /* 0x00000013040e7225 */ /* 0x000fc8000780000e */
[----:B------:R-:W-:-:S04]  /*0bd0*/  IMAD.HI.U32 R19, R5, R19, RZ ;  /* 0x0000001305137227 */ /* 0x000fc800078e00ff */
[----:B------:R-:W-:-:S05]  /*0be0*/  IMAD.HI.U32 R14, P1, R5, R17, R14 ;  /* 0x00000011050e7227 */ /* 0x000fca000782000e */
[----:B------:R-:W-:Y:S02]  /*0bf0*/  IADD3 R15, P2, PT, R21, R14, RZ ;  /* 0x0000000e150f7210 */ /* 0x000fe40007f5e0ff */
[----:B------:R-:W-:-:S03]  /*0c00*/  IADD3.X R14, PT, PT, R19, R5, RZ, P0, !PT ;  /* 0x00000005130e7210 */ /* 0x000fc600007fe4ff */
[----:B------:R-:W-:Y:S01]  /*0c10*/  IMAD.WIDE.U32 R4, R15, UR4, RZ ;  /* 0x000000040f047c25 */ /* 0x000fe2000f8e00ff */
[----:B------:R-:W-:-:S03]  /*0c20*/  IADD3.X R17, PT, PT, RZ, RZ, R14, P2, P1 ;  /* 0x000000ffff117210 */ /* 0x000fc600017e240e */
[----:B------:R-:W-:Y:S01]  /*0c30*/  IMAD R14, R15, UR5, R5 ;  /* 0x000000050f0e7c24 */ /* 0x000fe2000f8e0205 */
[----:B------:R-:W-:Y:S02]  /*0c40*/  IADD3 R19, P0, PT, RZ, -R4, RZ ;  /* 0x80000004ff137210 */ /* 0x000fe40007f1e0ff */
[----:B------:R-:W-:Y:S01]  /*0c50*/  IADD3 R5, P4, PT, RZ, -R0, RZ ;  /* 0x80000000ff057210 */ /* 0x000fe20007f9e0ff */
[----:B------:R-:W-:Y:S02]  /*0c60*/  IMAD R4, R17, UR4, R14 ;  /* 0x0000000411047c24 */ /* 0x000fe4000f8e020e */
[----:B------:R-:W-:-:S04]  /*0c70*/  IMAD.HI.U32 R14, R15, R19, RZ ;  /* 0x000000130f0e7227 */ /* 0x000fc800078e00ff */
[----:B------:R-:W-:Y:S02]  /*0c80*/  IMAD.X R4, RZ, RZ, ~R4, P0 ;  /* 0x000000ffff047224 */ /* 0x000fe400000e0e04 */
[----:B------:R-:W-:Y:S02]  /*0c90*/  IMAD.X R16, RZ, RZ, ~R3, P4 ;  /* 0x000000ffff107224 */ /* 0x000fe400020e0e03 */
[----:B------:R-:W-:-:S04]  /*0ca0*/  IMAD.WIDE.U32 R14, P0, R15, R4, R14 ;  /* 0x000000040f0e7225 */ /* 0x000fc8000780000e */
[----:B------:R-:W-:Y:S01]  /*0cb0*/  IMAD.HI.U32 R14, P1, R17, R19, R14 ;  /* 0x00000013110e7227 */ /* 0x000fe2000782000e */
[----:B------:R-:W-:-:S03]  /*0cc0*/  SEL R15, R5, R0, !P3 ;  /* 0x00000000050f7207 */ /* 0x000fc60005800000 */
[CC--:B------:R-:W-:Y:S02]  /*0cd0*/  IMAD R19, R17.reuse, R4.reuse, RZ ;  /* 0x0000000411137224 */ /* 0x0c0fe400078e02ff */
[----:B------:R-:W-:-:S03]  /*0ce0*/  IMAD.HI.U32 R4, R17, R4, RZ ;  /* 0x0000000411047227 */ /* 0x000fc600078e00ff */
[----:B------:R-:W-:Y:S01]  /*0cf0*/  IADD3 R14, P2, PT, R19, R14, RZ ;  /* 0x0000000e130e7210 */ /* 0x000fe20007f5e0ff */
[----:B------:R-:W-:Y:S01]  /*0d00*/  IMAD.X R5, R4, 0x1, R17, P0 ;  /* 0x0000000104057824 */ /* 0x000fe200000e0611 */
[----:B------:R-:W-:Y:S02]  /*0d10*/  SEL R17, R16, R3, !P3 ;  /* 0x0000000310117207 */ /* 0x000fe40005800000 */
[----:B------:R-:W-:Y:S01]  /*0d20*/  LOP3.LUT R3, R3, UR13, RZ, 0x3c, !PT ;  /* 0x0000000d03037c12 */ /* 0x000fe2000f8e3cff */
[----:B------:R-:W-:Y:S01]  /*0d30*/  IMAD.HI.U32 R4, R14, R15, RZ ;  /* 0x0000000f0e047227 */ /* 0x000fe200078e00ff */
[----:B------:R-:W-:-:S03]  /*0d40*/  IADD3.X R16, PT, PT, RZ, RZ, R5, P2, P1 ;  /* 0x000000ffff107210 */ /* 0x000fc600017e2405 */
[----:B------:R-:W-:Y:S02]  /*0d50*/  IMAD.MOV.U32 R5, RZ, RZ, RZ ;  /* 0x000000ffff057224 */ /* 0x000fe400078e00ff */
[-C--:B------:R-:W-:Y:S02]  /*0d60*/  IMAD R19, R16, R17.reuse, RZ ;  /* 0x0000001110137224 */ /* 0x080fe400078e02ff */
[----:B------:R-:W-:-:S04]  /*0d70*/  IMAD.WIDE.U32 R4, R14, R17, R4 ;  /* 0x000000110e047225 */ /* 0x000fc800078e0004 */
[----:B------:R-:W-:-:S04]  /*0d80*/  IMAD.HI.U32 R14, R16, R17, RZ ;  /* 0x00000011100e7227 */ /* 0x000fc800078e00ff */
[----:B------:R-:W-:-:S05]  /*0d90*/  IMAD.HI.U32 R4, P0, R16, R15, R4 ;  /* 0x0000000f10047227 */ /* 0x000fca0007800004 */
[----:B------:R-:W-:Y:S02]  /*0da0*/  IADD3 R19, P1, PT, R19, R4, RZ ;  /* 0x0000000413137210 */ /* 0x000fe40007f3e0ff */
[----:B------:R-:W-:-:S03]  /*0db0*/  IADD3.X R14, PT, PT, R14, RZ, RZ, P0, !PT ;  /* 0x000000ff0e0e7210 */ /* 0x000fc600007fe4ff */
[----:B------:R-:W-:-:S04]  /*0dc0*/  IMAD.WIDE.U32 R4, R19, UR4, RZ ;  /* 0x0000000413047c25 */ /* 0x000fc8000f8e00ff */
[----:B------:R-:W-:Y:S01]  /*0dd0*/  IMAD.X R14, RZ, RZ, R14, P1 ;  /* 0x000000ffff0e7224 */ /* 0x000fe200008e060e */
[----:B------:R-:W-:Y:S01]  /*0de0*/  IADD3 R16, P1, PT, -R4, R15, RZ ;  /* 0x0000000f04107210 */ /* 0x000fe20007f3e1ff */
[C---:B------:R-:W-:Y:S02]  /*0df0*/  IMAD R5, R19.reuse, UR5, R5 ;  /* 0x0000000513057c24 */ /* 0x040fe4000f8e0205 */
[----:B------:R-:W-:Y:S01]  /*0e00*/  VIADD R4, R19, 0x1 ;  /* 0x0000000113047836 */ /* 0x000fe20000000000 */
[----:B------:R-:W-:Y:S01]  /*0e10*/  ISETP.GE.U32.AND P0, PT, R16, UR4, PT ;  /* 0x0000000410007c0c */ /* 0x000fe2000bf06070 */
[----:B------:R-:W-:-:S04]  /*0e20*/  IMAD R14, R14, UR4, R5 ;  /* 0x000000040e0e7c24 */ /* 0x000fc8000f8e0205 */
[----:B------:R-:W-:Y:S01]  /*0e30*/  IMAD.X R17, R17, 0x1, ~R14, P1 ;  /* 0x0000000111117824 */ /* 0x000fe200008e0e0e */
[----:B------:R-:W-:-:S04]  /*0e40*/  IADD3 R5, P1, PT, R16, -UR4, RZ ;  /* 0x8000000410057c10 */ /* 0x000fc8000ff3e0ff */
[C---:B------:R-:W-:Y:S02]  /*0e50*/  ISETP.GE.U32.AND.EX P0, PT, R17.reuse, UR5, PT, P0 ;  /* 0x0000000511007c0c */ /* 0x040fe4000bf06100 */
[----:B------:R-:W-:Y:S02]  /*0e60*/  IADD3.X R14, PT, PT, R17, ~UR5, RZ, P1, !PT ;  /* 0x80000005110e7c10 */ /* 0x000fe40008ffe4ff */
[----:B------:R-:W-:Y:S02]  /*0e70*/  SEL R5, R5, R16, P0 ;  /* 0x0000001005057207 */ /* 0x000fe40000000000 */
[----:B------:R-:W-:Y:S02]  /*0e80*/  SEL R19, R4, R19, P0 ;  /* 0x0000001304137207 */ /* 0x000fe40000000000 */
[----:B------:R-:W-:Y:S02]  /*0e90*/  SEL R14, R14, R17, P0 ;  /* 0x000000110e0e7207 */ /* 0x000fe40000000000 */
[----:B------:R-:W-:Y:S01]  /*0ea0*/  ISETP.GE.U32.AND P0, PT, R5, UR4, PT ;  /* 0x0000000405007c0c */ /* 0x000fe2000bf06070 */
[----:B------:R-:W-:Y:S01]  /*0eb0*/  VIADD R4, R19, 0x1 ;  /* 0x0000000113047836 */ /* 0x000fe20000000000 */
[----:B------:R-:W-:Y:S01]  /*0ec0*/  ISETP.GE.AND P1, PT, R3, RZ, PT ;  /* 0x000000ff0300720c */ /* 0x000fe20003f26270 */
[----:B------:R-:W-:Y:S01]  /*0ed0*/  IMAD.MOV.U32 R5, RZ, RZ, 0x0 ;  /* 0x00000000ff057424 */ /* 0x000fe200078e00ff */
[----:B------:R-:W-:-:S04]  /*0ee0*/  ISETP.GE.U32.AND.EX P0, PT, R14, UR5, PT, P0 ;  /* 0x000000050e007c0c */ /* 0x000fc8000bf06100 */
[----:B------:R-:W-:Y:S02]  /*0ef0*/  SEL R4, R4, R19, P0 ;  /* 0x0000001304047207 */ /* 0x000fe40000000000 */
[----:B------:R-:W-:Y:S02]  /*0f00*/  ISETP.NE.U32.AND P0, PT, RZ, UR10, PT ;  /* 0x0000000aff007c0c */ /* 0x000fe4000bf05070 */
[-C--:B------:R-:W-:Y:S02]  /*0f10*/  IADD3 R3, PT, PT, RZ, -R4.reuse, RZ ;  /* 0x80000004ff037210 */ /* 0x080fe40007ffe0ff */
[----:B------:R-:W-:Y:S02]  /*0f20*/  ISETP.NE.AND.EX P0, PT, RZ, UR13, PT, P0 ;  /* 0x0000000dff007c0c */ /* 0x000fe4000bf05300 */
[----:B------:R-:W-:Y:S01]  /*0f30*/  SEL R3, R3, R4, !P1 ;  /* 0x0000000403037207 */ /* 0x000fe20004800000 */
[----:B------:R-:W-:-:S03]  /*0f40*/  IMAD.MOV.U32 R4, RZ, RZ, R6 ;  /* 0x000000ffff047224 */ /* 0x000fc600078e0006 */
[----:B------:R-:W-:Y:S01]  /*0f50*/  SEL R3, R3, 0xffffffff, P0 ;  /* 0xffffffff03037807 */ /* 0x000fe20000000000 */
[----:B------:R-:W-:Y:S06]  /*0f60*/  RET.REL.NODEC R4 `(_Z16checkRangeKernel14RaymarchParamsfff) ;  /* 0xfffffff004247950 */ /* 0x000fec0003c3ffff */
        .weak           $__internal_6_$__cuda_sm3x_div_rn_noftz_f32_slowpath
        .type           $__internal_6_$__cuda_sm3x_div_rn_noftz_f32_slowpath,@function
        .size           $__internal_6_$__cuda_sm3x_div_rn_noftz_f32_slowpath,(.L_x_152 - $__internal_6_$__cuda_sm3x_div_rn_noftz_f32_slowpath)
$__internal_6_$__cuda_sm3x_div_rn_noftz_f32_slowpath:
[----:B------:R-:W-:Y:S01]  /*0f70*/  SHF.R.U32.HI R15, RZ, 0x17, R3 ;  /* 0x00000017ff0f7819 */ /* 0x000fe20000011603 */
[----:B------:R-:W-:Y:S01]  /*0f80*/  BSSY.RECONVERGENT B2, `(.L_x_132) ;  /* 0x0000062000027945 */ /* 0x000fe20003800200 */
[----:B------:R-:W-:Y:S02]  /*0f90*/  SHF.R.U32.HI R16, RZ, 0x17, R0 ;  /* 0x00000017ff107819 */ /* 0x000fe40000011600 */
[----:B------:R-:W-:Y:S02]  /*0fa0*/  LOP3.LUT R15, R15, 0xff, RZ, 0xc0, !PT ;  /* 0x000000ff0f0f7812 */ /* 0x000fe400078ec0ff */
[----:B------:R-:W-:-:S03]  /*0fb0*/  LOP3.LUT R17, R16, 0xff, RZ, 0xc0, !PT ;  /* 0x000000ff10117812 */ /* 0x000fc600078ec0ff */
[----:B------:R-:W-:Y:S02]  /*0fc0*/  VIADD R19, R15, 0xffffffff ;  /* 0xffffffff0f137836 */ /* 0x000fe40000000000 */
[----:B------:R-:W-:-:S03]  /*0fd0*/  VIADD R18, R17, 0xffffffff ;  /* 0xffffffff11127836 */ /* 0x000fc60000000000 */
[----:B------:R-:W-:-:S04]  /*0fe0*/  ISETP.GT.U32.AND P0, PT, R19, 0xfd, PT ;  /* 0x000000fd1300780c */ /* 0x000fc80003f04070 */
[----:B------:R-:W-:-:S13]  /*0ff0*/  ISETP.GT.U32.OR P0, PT, R18, 0xfd, P0 ;  /* 0x000000fd1200780c */ /* 0x000fda0000704470 */
[----:B------:R-:W-:Y:S01]  /*1000*/  @!P0 MOV R16, RZ ;  /* 0x000000ff00108202 */ /* 0x000fe20000000f00 */
        /* <DEDUP_REMOVED lines=19> */
[----:B------:R-:W-:Y:S02]  /*1140*/  @P0 IMAD.MOV.U32 R16, RZ, RZ, RZ ;  /* 0x000000ffff100224 */ /* 0x000fe400078e00ff */
[----:B------:R-:W-:Y:S01]  /*1150*/  @!P0 FFMA R0, R0, 1.84467440737095516160e+19, RZ ;  /* 0x5f80000000008823 */ /* 0x000fe200000000ff */
[----:B------:R-:W-:Y:S02]  /*1160*/  @!P0 IMAD.MOV.U32 R16, RZ, RZ, -0x40 ;  /* 0xffffffc0ff108424 */ /* 0x000fe400078e00ff */
[----:B------:R-:W-:Y:S02]  /*1170*/  @!P1 FFMA R3, R3, 1.84467440737095516160e+19, RZ ;  /* 0x5f80000003039823 */ /* 0x000fe400000000ff */
[----:B------:R-:W-:-:S07]  /*1180*/  @!P1 VIADD R16, R16, 0x40 ;  /* 0x0000004010109836 */ /* 0x000fce0000000000 */
.L_x_133:
[----:B------:R-:W-:Y:S01]  /*1190*/  LEA R18, R15, 0xc0800000, 0x17 ;  /* 0xc08000000f127811 */ /* 0x000fe200078eb8ff */
[----:B------:R-:W-:Y:S01]  /*11a0*/  BSSY.RECONVERGENT B3, `(.L_x_138) ;  /* 0x0000036000037945 */ /* 0x000fe20003800200 */
[----:B------:R-:W-:-:S03]  /*11b0*/  IADD3 R17, PT, PT, R17, -0x7f, RZ ;  /* 0xffffff8111117810 */ /* 0x000fc60007ffe0ff */
[----:B------:R-:W-:Y:S02]  /*11c0*/  IMAD.IADD R19, R3, 0x1, -R18 ;  /* 0x0000000103137824 */ /* 0x000fe400078e0a12 */
[C---:B------:R-:W-:Y:S01]  /*11d0*/  IMAD R0, R17.reuse, -0x800000, R0 ;  /* 0xff80000011007824 */ /* 0x040fe200078e0200 */
[----:B------:R-:W-:Y:S01]  /*11e0*/  IADD3 R17, PT, PT, R17, 0x7f, -R15 ;  /* 0x0000007f11117810 */ /* 0x000fe20007ffe80f */
[----:B------:R-:W0:Y:S01]  /*11f0*/  MUFU.RCP R3, R19 ;  /* 0x0000001300037308 */ /* 0x000e220000001000 */
[----:B------:R-:W-:-:S03]  /*1200*/  FADD.FTZ R21, -R19, -RZ ;  /* 0x800000ff13157221 */ /* 0x000fc60000010100 */
[----:B------:R-:W-:Y:S02]  /*1210*/  IMAD.IADD R17, R17, 0x1, R16 ;  /* 0x0000000111117824 */ /* 0x000fe400078e0210 */
[----:B0-----:R-:W-:-:S04]  /*1220*/  FFMA R18, R3, R21, 1 ;  /* 0x3f80000003127423 */ /* 0x001fc80000000015 */
[----:B------:R-:W-:-:S04]  /*1230*/  FFMA R3, R3, R18, R3 ;  /* 0x0000001203037223 */ /* 0x000fc80000000003 */
[----:B------:R-:W-:-:S04]  /*1240*/  FFMA R18, R0, R3, RZ ;  /* 0x0000000300127223 */ /* 0x000fc800000000ff */
[----:B------:R-:W-:-:S04]  /*1250*/  FFMA R20, R21, R18, R0 ;  /* 0x0000001215147223 */ /* 0x000fc80000000000 */
[----:B------:R-:W-:-:S04]  /*1260*/  FFMA R18, R3, R20, R18 ;  /* 0x0000001403127223 */ /* 0x000fc80000000012 */
[----:B------:R-:W-:-:S04]  /*1270*/  FFMA R21, R21, R18, R0 ;  /* 0x0000001215157223 */ /* 0x000fc80000000000 */
[----:B------:R-:W-:-:S05]  /*1280*/  FFMA R0, R3, R21, R18 ;  /* 0x0000001503007223 */ /* 0x000fca0000000012 */
[----:B------:R-:W-:-:S04]  /*1290*/  SHF.R.U32.HI R15, RZ, 0x17, R0 ;  /* 0x00000017ff0f7819 */ /* 0x000fc80000011600 */
[----:B------:R-:W-:-:S05]  /*12a0*/  LOP3.LUT R15, R15, 0xff, RZ, 0xc0, !PT ;  /* 0x000000ff0f0f7812 */ /* 0x000fca00078ec0ff */
[----:B------:R-:W-:-:S04]  /*12b0*/  IMAD.IADD R19, R15, 0x1, R17 ;  /* 0x000000010f137824 */ /* 0x000fc800078e0211 */
        /* <DEDUP_REMOVED lines=10> */
[-CC-:B------:R-:W-:Y:S01]  /*1360*/  FFMA.RZ R15, R3, R21.reuse, R18.reuse ;  /* 0x00000015030f7223 */ /* 0x180fe2000000c012 */
[C---:B------:R-:W-:Y:S02]  /*1370*/  ISETP.NE.AND P2, PT, R19.reuse, RZ, PT ;  /* 0x000000ff1300720c */ /* 0x040fe40003f45270 */
[----:B------:R-:W-:Y:S02]  /*1380*/  ISETP.NE.AND P1, PT, R19, RZ, PT ;  /* 0x000000ff1300720c */ /* 0x000fe40003f25270 */
[----:B------:R-:W-:Y:S01]  /*1390*/  LOP3.LUT R16, R15, 0x7fffff, RZ, 0xc0, !PT ;  /* 0x007fffff0f107812 */ /* 0x000fe200078ec0ff */
[CCC-:B------:R-:W-:Y:S01]  /*13a0*/  FFMA.RP R15, R3.reuse, R21.reuse, R18.reuse ;  /* 0x00000015030f7223 */ /* 0x1c0fe20000008012 */
[----:B------:R-:W-:Y:S01]  /*13b0*/  FFMA.RM R18, R3, R21, R18 ;  /* 0x0000001503127223 */ /* 0x000fe20000004012 */
[C---:B------:R-:W-:Y:S01]  /*13c0*/  VIADD R3, R19.reuse, 0x20 ;  /* 0x0000002013037836 */ /* 0x040fe20000000000 */
[----:B------:R-:W-:Y:S02]  /*13d0*/  LOP3.LUT R16, R16, 0x800000, RZ, 0xfc, !PT ;  /* 0x0080000010107812 */ /* 0x000fe400078efcff */
[----:B------:R-:W-:-:S02]  /*13e0*/  IADD3 R17, PT, PT, -R19, RZ, RZ ;  /* 0x000000ff13117210 */ /* 0x000fc40007ffe1ff */
[----:B------:R-:W-:Y:S02]  /*13f0*/  SHF.L.U32 R3, R16, R3, RZ ;  /* 0x0000000310037219 */ /* 0x000fe400000006ff */
[----:B------:R-:W-:Y:S02]  /*1400*/  FSETP.NEU.FTZ.AND P0, PT, R15, R18, PT ;  /* 0x000000120f00720b */ /* 0x000fe40003f1d000 */
[----:B------:R-:W-:Y:S02]  /*1410*/  SEL R15, R17, RZ, P2 ;  /* 0x000000ff110f7207 */ /* 0x000fe40001000000 */
[----:B------:R-:W-:Y:S02]  /*1420*/  ISETP.NE.AND P1, PT, R3, RZ, P1 ;  /* 0x000000ff0300720c */ /* 0x000fe40000f25270 */
[----:B------:R-:W-:Y:S02]  /*1430*/  SHF.R.U32.HI R15, RZ, R15, R16 ;  /* 0x0000000fff0f7219 */ /* 0x000fe40000011610 */
[----:B------:R-:W-:-:S02]  /*1440*/  PLOP3.LUT P0, PT, P0, P1, PT, 0xf8, 0x8f ;  /* 0x00000000008f781c */ /* 0x000fc40000703f70 */
[----:B------:R-:W-:Y:S02]  /*1450*/  SHF.R.U32.HI R16, RZ, 0x1, R15 ;  /* 0x00000001ff107819 */ /* 0x000fe4000001160f */
[----:B------:R-:W-:-:S04]  /*1460*/  SEL R3, RZ, 0x1, !P0 ;  /* 0x00000001ff037807 */ /* 0x000fc80004000000 */
[----:B------:R-:W-:-:S04]  /*1470*/  LOP3.LUT R18, R3, 0x1, R16, 0xf8, !PT ;  /* 0x0000000103127812 */ /* 0x000fc800078ef810 */
[----:B------:R-:W-:-:S05]  /*1480*/  LOP3.LUT R15, R18, R15, RZ, 0xc0, !PT ;  /* 0x0000000f120f7212 */ /* 0x000fca00078ec0ff */
[----:B------:R-:W-:-:S05]  /*1490*/  IMAD.IADD R15, R16, 0x1, R15 ;  /* 0x00000001100f7824 */ /* 0x000fca00078e020f */
[----:B------:R-:W-:Y:S01]  /*14a0*/  LOP3.LUT R0, R15, R0, RZ, 0xfc, !PT ;  /* 0x000000000f007212 */ /* 0x000fe200078efcff */
[----:B------:R-:W-:Y:S06]  /*14b0*/  BRA `(.L_x_141) ;  /* 0x0000000000107947 */ /* 0x000fec0003800000 */
.L_x_140:
[----:B------:R-:W-:-:S04]  /*14c0*/  LOP3.LUT R0, R0, 0x80000000, RZ, 0xc0, !PT ;  /* 0x8000000000007812 */ /* 0x000fc800078ec0ff */
[----:B------:R-:W-:Y:S01]  /*14d0*/  LOP3.LUT R0, R0, 0x7f800000, RZ, 0xfc, !PT ;  /* 0x7f80000000007812 */ /* 0x000fe200078efcff */
[----:B------:R-:W-:Y:S06]  /*14e0*/  BRA `(.L_x_141) ;  /* 0x0000000000047947 */ /* 0x000fec0003800000 */
.L_x_139:
[----:B------:R-:W-:-:S07]  /*14f0*/  IMAD R0, R17, 0x800000, R0 ;  /* 0x0080000011007824 */ /* 0x000fce00078e0200 */
.L_x_141:
[----:B------:R-:W-:Y:S05]  /*1500*/  BSYNC.RECONVERGENT B3 ;  /* 0x0000000000037941 */ /* 0x000fea0003800200 */
.L_x_138:
[----:B------:R-:W-:Y:S05]  /*1510*/  BRA `(.L_x_142) ;  /* 0x0000000000207947 */ /* 0x000fea0003800000 */
.L_x_137:
[----:B------:R-:W-:-:S04]  /*1520*/  LOP3.LUT R0, R3, 0x80000000, R0, 0x48, !PT ;  /* 0x8000000003007812 */ /* 0x000fc800078e4800 */
[----:B------:R-:W-:Y:S01]  /*1530*/  LOP3.LUT R0, R0, 0x7f800000, RZ, 0xfc, !PT ;  /* 0x7f80000000007812 */ /* 0x000fe200078efcff */
[----:B------:R-:W-:Y:S06]  /*1540*/  BRA `(.L_x_142) ;  /* 0x0000000000147947 */ /* 0x000fec0003800000 */
.L_x_136:
[----:B------:R-:W-:Y:S01]  /*1550*/  LOP3.LUT R0, R3, 0x80000000, R0, 0x48, !PT ;  /* 0x8000000003007812 */ /* 0x000fe200078e4800 */
[----:B------:R-:W-:Y:S06]  /*1560*/  BRA `(.L_x_142) ;  /* 0x00000000000c7947 */ /* 0x000fec0003800000 */
.L_x_135:
[----:B------:R-:W0:Y:S01]  /*1570*/  MUFU.RSQ R0, -QNAN ;  /* 0xffc0000000007908 */ /* 0x000e220000001400 */
[----:B------:R-:W-:Y:S05]  /*1580*/  BRA `(.L_x_142) ;  /* 0x0000000000047947 */ /* 0x000fea0003800000 */
.L_x_134:
[----:B------:R-:W-:-:S07]  /*1590*/  FADD.FTZ R0, R0, R3 ;  /* 0x0000000300007221 */ /* 0x000fce0000010000 */
.L_x_142:
[----:B------:R-:W-:Y:S05]  /*15a0*/  BSYNC.RECONVERGENT B2 ;  /* 0x0000000000027941 */ /* 0x000fea0003800200 */
.L_x_132:
[----:B------:R-:W-:-:S04]  /*15b0*/  IMAD.MOV.U32 R15, RZ, RZ, 0x0 ;  /* 0x00000000ff0f7424 */ /* 0x000fc800078e00ff */
[----:B0-----:R-:W-:Y:S05]  /*15c0*/  RET.REL.NODEC R14 `(_Z16checkRangeKernel14RaymarchParamsfff) ;  /* 0xffffffe80e8c7950 */ /* 0x001fea0003c3ffff */
.L_x_143:
        /* <DEDUP_REMOVED lines=11> */
.L_x_152:


//--------------------- .text._Z22initializeFlagsToFloatPfif --------------------------
	.section	.text._Z22initializeFlagsToFloatPfif,"ax",@progbits
	.align	128
        .global         _Z22initializeFlagsToFloatPfif
        .type           _Z22initializeFlagsToFloatPfif,@function
        .size           _Z22initializeFlagsToFloatPfif,(.L_x_157 - _Z22initializeFlagsToFloatPfif)
        .other          _Z22initializeFlagsToFloatPfif,@"STO_CUDA_ENTRY STV_DEFAULT"
_Z22initializeFlagsToFloatPfif:
.text._Z22initializeFlagsToFloatPfif:
        /* <DEDUP_REMOVED lines=10> */
[----:B------:R-:W1:Y:S01]  /*00a0*/  LDC R7, c[0x0][0x38c] ;  /* 0x0000e300ff077b82 */ /* 0x000e620000000800 */
[----:B0-----:R-:W-:-:S05]  /*00b0*/  IMAD.WIDE R2, R5, 0x4, R2 ;  /* 0x0000000405027825 */ /* 0x001fca00078e0202 */
[----:B-1----:R-:W-:Y:S01]  /*00c0*/  STG.E desc[UR4][R2.64], R7 ;  /* 0x0000000702007986 */ /* 0x002fe2000c101904 */
[----:B------:R-:W-:Y:S05]  /*00d0*/  EXIT ;  /* 0x000000000000794d */ /* 0x000fea0003800000 */
.L_x_144:
        /* <DEDUP_REMOVED lines=10> */
.L_x_157:


//--------------------- .text._Z20initializeFlagsToIntPiii --------------------------
	.section	.text._Z20initializeFlagsToIntPiii,"ax",@progbits
	.align	128
        .global         _Z20initializeFlagsToIntPiii
        .type           _Z20initializeFlagsToIntPiii,@function
        .size           _Z20initializeFlagsToIntPiii,(.L_x_158 - _Z20initializeFlagsToIntPiii)
        .other          _Z20initializeFlagsToIntPiii,@"STO_CUDA_ENTRY STV_DEFAULT"
_Z20initializeFlagsToIntPiii:
.text._Z20initializeFlagsToIntPiii:
        /* <DEDUP_REMOVED lines=14> */
.L_x_145:
        /* <DEDUP_REMOVED lines=10> */
.L_x_158:


//--------------------- .nv.shared.reserved.0     --------------------------
	.section	.nv.shared.reserved.0,"aw",@nobits
	.weak		__nv_reservedSMEM_offset_0_alias
	.size		__nv_reservedSMEM_offset_0_alias, 0, 64
	.other		__nv_reservedSMEM_offset_0_alias,@"STO_CUDA_RESERVED_SHARED STV_DEFAULT"
__nv_reservedSMEM_offset_0_alias:
	.zero		0
	.zero		64


//--------------------- .nv.constant0._Z29scatterPatchesToSurfaceKernelPKfyyPKiS2_iii --------------------------
	.section	.nv.constant0._Z29scatterPatchesToSurfaceKernelPKfyyPKiS2_iii,"a",@progbits
	.sectionflags	@""
	.align	4
.nv.constant0._Z29scatterPatchesToSurfaceKernelPKfyyPKiS2_iii:
	.zero		948


//--------------------- .nv.constant0._Z24gatherPatchesFromTextureyPfPKiS1_iii --------------------------
	.section	.nv.constant0._Z24gatherPatchesFromTextureyPfPKiS1_iii,"a",@progbits
	.sectionflags	@""
	.align	4
.nv.constant0._Z24gatherPatchesFromTextureyPfPKiS1_iii:
	.zero		940


//--------------------- .nv.constant0._Z16logicalAndKernelPKiS0_Pii --------------------------
	.section	.nv.constant0._Z16logicalAndKernelPKiS0_Pii,"a",@progbits
	.sectionflags	@""
	.align	4
.nv.constant0._Z16logicalAndKernelPKiS0_Pii:
	.zero		924


//--------------------- .nv.constant0._Z16checkRangeKernel14RaymarchParamsfff --------------------------
	.section	.nv.constant0._Z16checkRangeKernel14RaymarchParamsfff,"a",@progbits
	.sectionflags	@""
	.align	4
.nv.constant0._Z16checkRangeKernel14RaymarchParamsfff:
	.zero		1084


//--------------------- .nv.constant0._Z22initializeFlagsToFloatPfif --------------------------
	.section	.nv.constant0._Z22initializeFlagsToFloatPfif,"a",@progbits
	.sectionflags	@""
	.align	4
.nv.constant0._Z22initializeFlagsToFloatPfif:
	.zero		912


//--------------------- .nv.constant0._Z20initializeFlagsToIntPiii --------------------------
	.section	.nv.constant0._Z20initializeFlagsToIntPiii,"a",@progbits
	.sectionflags	@""
	.align	4
.nv.constant0._Z20initializeFlagsToIntPiii:
	.zero		912


//--------------------- SYMBOLS --------------------------

	.type		.nv.reservedSmem.offset0,@object
	.size		.nv.reservedSmem.offset0,0x4
